//
// Generated by NVIDIA NVVM Compiler
//
// Compiler Build ID: CL-36424714
// Cuda compilation tools, release 13.0, V13.0.88
// Based on NVVM 20.0.0
//

.version 9.0
.target sm_100
.address_size 64

	// .globl	_Z18cudaHighPassKernelP6float2ii
.global .align 4 .b8 __cudart_i2opi_f[24] = {65, 144, 67, 60, 153, 149, 98, 219, 192, 221, 52, 245, 209, 87, 39, 252, 41, 21, 68, 78, 110, 131, 249, 162};

.visible .entry _Z18cudaHighPassKernelP6float2ii(
	.param .u64 .ptr .align 1 _Z18cudaHighPassKernelP6float2ii_param_0,
	.param .u32 _Z18cudaHighPassKernelP6float2ii_param_1,
	.param .u32 _Z18cudaHighPassKernelP6float2ii_param_2
)
{
	.reg .pred 	%p<3>;
	.reg .b32 	%r<17>;
	.reg .b32 	%f<12>;
	.reg .b64 	%rd<5>;
	.reg .b64 	%fd<3>;

	ld.param.u64 	%rd2, [_Z18cudaHighPassKernelP6float2ii_param_0];
	ld.param.u32 	%r8, [_Z18cudaHighPassKernelP6float2ii_param_1];
	ld.param.u32 	%r9, [_Z18cudaHighPassKernelP6float2ii_param_2];
	mul.lo.s32 	%r1, %r9, %r8;
	mov.u32 	%r10, %ctaid.x;
	mov.u32 	%r2, %ntid.x;
	mov.u32 	%r11, %tid.x;
	mad.lo.s32 	%r16, %r10, %r2, %r11;
	cvt.rn.f64.s32 	%fd1, %r8;
	mul.f64 	%fd2, %fd1, 0d3FE0000000000000;
	cvt.rzi.s32.f64 	%r4, %fd2;
	setp.ge.s32 	%p1, %r16, %r1;
	@%p1 bra 	$L__BB0_3;
	cvt.rn.f32.s32 	%f1, %r4;
	mov.u32 	%r12, %nctaid.x;
	mul.lo.s32 	%r5, %r2, %r12;
	cvta.to.global.u64 	%rd1, %rd2;
$L__BB0_2:
	rem.s32 	%r13, %r16, %r8;
	sub.s32 	%r14, %r13, %r4;
	cvt.rn.f32.s32 	%f2, %r14;
	abs.f32 	%f3, %f2;
	cvt.rzi.s32.f32 	%r15, %f3;
	cvt.rn.f32.s32 	%f4, %r15;
	div.rn.f32 	%f5, %f4, %f1;
	mov.f32 	%f6, 0f3F800000;
	sub.f32 	%f7, %f6, %f5;
	mul.wide.s32 	%rd3, %r16, 8;
	add.s64 	%rd4, %rd1, %rd3;
	ld.global.v2.f32 	{%f8, %f9}, [%rd4];
	mul.f32 	%f10, %f8, %f7;
	mul.f32 	%f11, %f9, %f7;
	st.global.v2.f32 	[%rd4], {%f10, %f11};
	add.s32 	%r16, %r16, %r5;
	setp.lt.s32 	%p2, %r16, %r1;
	@%p2 bra 	$L__BB0_2;
$L__BB0_3:
	ret;

}
	// .globl	_Z24cudaBackProjectionKernelPfS_iiii
.visible .entry _Z24cudaBackProjectionKernelPfS_iiii(
	.param .u64 .ptr .align 1 _Z24cudaBackProjectionKernelPfS_iiii_param_0,
	.param .u64 .ptr .align 1 _Z24cudaBackProjectionKernelPfS_iiii_param_1,
	.param .u32 _Z24cudaBackProjectionKernelPfS_iiii_param_2,
	.param .u32 _Z24cudaBackProjectionKernelPfS_iiii_param_3,
	.param .u32 _Z24cudaBackProjectionKernelPfS_iiii_param_4,
	.param .u32 _Z24cudaBackProjectionKernelPfS_iiii_param_5
)
{
	.local .align 4 .b8 	__local_depot1[28];
	.reg .b64 	%SP;
	.reg .b64 	%SPL;
	.reg .pred 	%p<32>;
	.reg .b32 	%r<119>;
	.reg .b32 	%f<76>;
	.reg .b64 	%rd<48>;
	.reg .b64 	%fd<11>;

	mov.u64 	%SPL, __local_depot1;
	ld.param.u32 	%r39, [_Z24cudaBackProjectionKernelPfS_iiii_param_5];
	add.u64 	%rd1, %SPL, 0;
	add.u64 	%rd2, %SPL, 0;
	mov.u32 	%r40, %tid.x;
	mov.u32 	%r41, %ntid.x;
	mov.u32 	%r42, %ctaid.x;
	mad.lo.s32 	%r108, %r41, %r42, %r40;
	mul.lo.s32 	%r2, %r39, %r39;
	setp.ge.s32 	%p3, %r108, %r2;
	@%p3 bra 	$L__BB1_27;
	ld.param.u32 	%r103, [_Z24cudaBackProjectionKernelPfS_iiii_param_3];
	setp.lt.s32 	%p4, %r103, 1;
	@%p4 bra 	$L__BB1_27;
	ld.param.u32 	%r106, [_Z24cudaBackProjectionKernelPfS_iiii_param_4];
	shr.u32 	%r43, %r39, 31;
	add.s32 	%r44, %r39, %r43;
	shr.s32 	%r45, %r44, 1;
	cvt.rn.f32.s32 	%f1, %r45;
	shr.u32 	%r46, %r106, 31;
	add.s32 	%r47, %r106, %r46;
	shr.s32 	%r3, %r47, 1;
	mov.u64 	%rd30, __cudart_i2opi_f;
$L__BB1_3:
	ld.param.u64 	%rd43, [_Z24cudaBackProjectionKernelPfS_iiii_param_1];
	div.s32 	%r49, %r108, %r39;
	mul.lo.s32 	%r50, %r49, %r39;
	sub.s32 	%r51, %r108, %r50;
	cvt.rn.f32.s32 	%f20, %r51;
	sub.f32 	%f2, %f20, %f1;
	cvt.rn.f32.s32 	%f21, %r49;
	sub.f32 	%f3, %f1, %f21;
	cvt.rzi.s32.f32 	%r5, %f3;
	cvt.rzi.s32.f32 	%r6, %f2;
	cvta.to.global.u64 	%rd18, %rd43;
	mul.wide.s32 	%rd19, %r108, 4;
	add.s64 	%rd3, %rd18, %rd19;
	ld.global.f32 	%f73, [%rd3];
	mov.b32 	%r109, 0;
$L__BB1_4:
	ld.param.u32 	%r104, [_Z24cudaBackProjectionKernelPfS_iiii_param_3];
	cvt.rn.f32.u32 	%f22, %r109;
	cvt.rn.f32.s32 	%f23, %r104;
	div.rn.f32 	%f24, %f22, %f23;
	cvt.f64.f32 	%fd1, %f24;
	mul.f64 	%fd2, %fd1, 0d400921FB54442D11;
	cvt.rn.f32.f64 	%f6, %fd2;
	abs.f32 	%f7, %f6;
	cvt.f64.f32 	%fd3, %f7;
	setp.lt.f64 	%p5, %fd3, 0d3EE4F8B588E368F1;
	mov.u32 	%r118, %r6;
	@%p5 bra 	$L__BB1_25;
	cvt.f64.f32 	%fd4, %f6;
	add.f64 	%fd5, %fd4, 0dBFF921FB54442D11;
	cvt.rn.f32.f64 	%f25, %fd5;
	abs.f32 	%f26, %f25;
	cvt.f64.f32 	%fd6, %f26;
	setp.lt.f64 	%p6, %fd6, 0d3EE4F8B588E368F1;
	mov.u32 	%r118, %r5;
	@%p6 bra 	$L__BB1_25;
	mul.f32 	%f27, %f6, 0f3F22F983;
	cvt.rni.s32.f32 	%r117, %f27;
	cvt.rn.f32.s32 	%f28, %r117;
	fma.rn.f32 	%f29, %f28, 0fBFC90FDA, %f6;
	fma.rn.f32 	%f30, %f28, 0fB3A22168, %f29;
	fma.rn.f32 	%f75, %f28, 0fA7C234C5, %f30;
	setp.ltu.f32 	%p7, %f7, 0f47CE4780;
	mov.u32 	%r113, %r117;
	mov.f32 	%f74, %f75;
	@%p7 bra 	$L__BB1_14;
	setp.eq.f32 	%p8, %f7, 0f7F800000;
	@%p8 bra 	$L__BB1_13;
	mov.b32 	%r9, %f6;
	mov.b64 	%rd46, 0;
	mov.b32 	%r110, 0;
	mov.u64 	%rd44, __cudart_i2opi_f;
	mov.u64 	%rd45, %rd2;
$L__BB1_9:
	.pragma "nounroll";
	ld.global.nc.u32 	%r53, [%rd44];
	shl.b32 	%r54, %r9, 8;
	or.b32  	%r55, %r54, -2147483648;
	mad.wide.u32 	%rd22, %r53, %r55, %rd46;
	shr.u64 	%rd46, %rd22, 32;
	st.local.u32 	[%rd45], %rd22;
	add.s32 	%r110, %r110, 1;
	add.s64 	%rd45, %rd45, 4;
	add.s64 	%rd44, %rd44, 4;
	setp.ne.s32 	%p9, %r110, 6;
	@%p9 bra 	$L__BB1_9;
	shr.u32 	%r56, %r9, 23;
	st.local.u32 	[%rd2+24], %rd46;
	and.b32  	%r12, %r56, 31;
	and.b32  	%r57, %r56, 224;
	add.s32 	%r58, %r57, -128;
	shr.u32 	%r59, %r58, 5;
	mul.wide.u32 	%rd23, %r59, 4;
	sub.s64 	%rd10, %rd2, %rd23;
	ld.local.u32 	%r111, [%rd10+24];
	ld.local.u32 	%r112, [%rd10+20];
	setp.eq.s32 	%p10, %r12, 0;
	@%p10 bra 	$L__BB1_12;
	shf.l.wrap.b32 	%r111, %r112, %r111, %r12;
	ld.local.u32 	%r60, [%rd10+16];
	shf.l.wrap.b32 	%r112, %r60, %r112, %r12;
$L__BB1_12:
	shr.u32 	%r61, %r111, 30;
	shf.l.wrap.b32 	%r62, %r112, %r111, 2;
	shl.b32 	%r63, %r112, 2;
	shr.u32 	%r64, %r62, 31;
	add.s32 	%r65, %r64, %r61;
	neg.s32 	%r66, %r65;
	setp.lt.s32 	%p11, %r9, 0;
	selp.b32 	%r113, %r66, %r65, %p11;
	xor.b32  	%r67, %r62, %r9;
	shr.s32 	%r68, %r62, 31;
	xor.b32  	%r69, %r68, %r62;
	xor.b32  	%r70, %r68, %r63;
	cvt.u64.u32 	%rd24, %r69;
	shl.b64 	%rd25, %rd24, 32;
	cvt.u64.u32 	%rd26, %r70;
	or.b64  	%rd27, %rd25, %rd26;
	cvt.rn.f64.s64 	%fd7, %rd27;
	mul.f64 	%fd8, %fd7, 0d3BF921FB54442D19;
	cvt.rn.f32.f64 	%f31, %fd8;
	neg.f32 	%f32, %f31;
	setp.lt.s32 	%p12, %r67, 0;
	selp.f32 	%f74, %f32, %f31, %p12;
	bra.uni 	$L__BB1_14;
$L__BB1_13:
	mov.f32 	%f33, 0f00000000;
	mul.rn.f32 	%f74, %f6, %f33;
	mov.b32 	%r113, 0;
$L__BB1_14:
	setp.ltu.f32 	%p13, %f7, 0f47CE4780;
	add.s32 	%r72, %r113, 1;
	mul.rn.f32 	%f34, %f74, %f74;
	and.b32  	%r73, %r113, 1;
	setp.eq.b32 	%p14, %r73, 1;
	selp.f32 	%f35, %f74, 0f3F800000, %p14;
	fma.rn.f32 	%f36, %f34, %f35, 0f00000000;
	fma.rn.f32 	%f37, %f34, 0f37CBAC00, 0fBAB607ED;
	selp.f32 	%f38, 0fB94D4153, %f37, %p14;
	selp.f32 	%f39, 0f3C0885E4, 0f3D2AAABB, %p14;
	fma.rn.f32 	%f40, %f38, %f34, %f39;
	selp.f32 	%f41, 0fBE2AAAA8, 0fBEFFFFFF, %p14;
	fma.rn.f32 	%f42, %f40, %f34, %f41;
	fma.rn.f32 	%f43, %f42, %f36, %f35;
	and.b32  	%r74, %r72, 2;
	setp.eq.s32 	%p15, %r74, 0;
	mov.f32 	%f44, 0f00000000;
	sub.f32 	%f45, %f44, %f43;
	selp.f32 	%f12, %f43, %f45, %p15;
	@%p13 bra 	$L__BB1_22;
	setp.eq.f32 	%p16, %f7, 0f7F800000;
	@%p16 bra 	$L__BB1_21;
	mov.b32 	%r21, %f6;
	mov.b64 	%rd47, 0;
	mov.b32 	%r114, 0;
$L__BB1_17:
	.pragma "nounroll";
	mul.wide.u32 	%rd29, %r114, 4;
	add.s64 	%rd31, %rd30, %rd29;
	ld.global.nc.u32 	%r76, [%rd31];
	shl.b32 	%r77, %r21, 8;
	or.b32  	%r78, %r77, -2147483648;
	mad.wide.u32 	%rd32, %r76, %r78, %rd47;
	shr.u64 	%rd47, %rd32, 32;
	add.s64 	%rd33, %rd1, %rd29;
	st.local.u32 	[%rd33], %rd32;
	add.s32 	%r114, %r114, 1;
	setp.ne.s32 	%p17, %r114, 6;
	@%p17 bra 	$L__BB1_17;
	shr.u32 	%r79, %r21, 23;
	st.local.u32 	[%rd1+24], %rd47;
	and.b32  	%r24, %r79, 31;
	and.b32  	%r80, %r79, 224;
	add.s32 	%r81, %r80, -128;
	shr.u32 	%r82, %r81, 5;
	mul.wide.u32 	%rd34, %r82, 4;
	sub.s64 	%rd13, %rd1, %rd34;
	ld.local.u32 	%r115, [%rd13+24];
	ld.local.u32 	%r116, [%rd13+20];
	setp.eq.s32 	%p18, %r24, 0;
	@%p18 bra 	$L__BB1_20;
	shf.l.wrap.b32 	%r115, %r116, %r115, %r24;
	ld.local.u32 	%r83, [%rd13+16];
	shf.l.wrap.b32 	%r116, %r83, %r116, %r24;
$L__BB1_20:
	shr.u32 	%r84, %r115, 30;
	shf.l.wrap.b32 	%r85, %r116, %r115, 2;
	shl.b32 	%r86, %r116, 2;
	shr.u32 	%r87, %r85, 31;
	add.s32 	%r88, %r87, %r84;
	neg.s32 	%r89, %r88;
	setp.lt.s32 	%p19, %r21, 0;
	selp.b32 	%r117, %r89, %r88, %p19;
	xor.b32  	%r90, %r85, %r21;
	shr.s32 	%r91, %r85, 31;
	xor.b32  	%r92, %r91, %r85;
	xor.b32  	%r93, %r91, %r86;
	cvt.u64.u32 	%rd35, %r92;
	shl.b64 	%rd36, %rd35, 32;
	cvt.u64.u32 	%rd37, %r93;
	or.b64  	%rd38, %rd36, %rd37;
	cvt.rn.f64.s64 	%fd9, %rd38;
	mul.f64 	%fd10, %fd9, 0d3BF921FB54442D19;
	cvt.rn.f32.f64 	%f46, %fd10;
	neg.f32 	%f47, %f46;
	setp.lt.s32 	%p20, %r90, 0;
	selp.f32 	%f75, %f47, %f46, %p20;
	bra.uni 	$L__BB1_22;
$L__BB1_21:
	mov.f32 	%f48, 0f00000000;
	mul.rn.f32 	%f75, %f6, %f48;
	mov.b32 	%r117, 0;
$L__BB1_22:
	mul.rn.f32 	%f49, %f75, %f75;
	and.b32  	%r95, %r117, 1;
	setp.eq.b32 	%p22, %r95, 1;
	selp.f32 	%f50, 0f3F800000, %f75, %p22;
	fma.rn.f32 	%f51, %f49, %f50, 0f00000000;
	fma.rn.f32 	%f52, %f49, 0f37CBAC00, 0fBAB607ED;
	selp.f32 	%f53, %f52, 0fB94D4153, %p22;
	selp.f32 	%f54, 0f3D2AAABB, 0f3C0885E4, %p22;
	fma.rn.f32 	%f55, %f53, %f49, %f54;
	selp.f32 	%f56, 0fBEFFFFFF, 0fBE2AAAA8, %p22;
	fma.rn.f32 	%f57, %f55, %f49, %f56;
	fma.rn.f32 	%f58, %f57, %f51, %f50;
	and.b32  	%r96, %r117, 2;
	setp.eq.s32 	%p23, %r96, 0;
	mov.f32 	%f59, 0f00000000;
	sub.f32 	%f60, %f59, %f58;
	selp.f32 	%f61, %f58, %f60, %p23;
	neg.f32 	%f62, %f12;
	div.rn.f32 	%f63, %f62, %f61;
	mov.f32 	%f64, 0fBF800000;
	div.rn.f32 	%f16, %f64, %f63;
	mul.f32 	%f65, %f2, %f63;
	sub.f32 	%f66, %f3, %f65;
	sub.f32 	%f67, %f16, %f63;
	div.rn.f32 	%f17, %f66, %f67;
	mul.f32 	%f68, %f16, %f17;
	mul.f32 	%f69, %f68, %f68;
	fma.rn.f32 	%f70, %f17, %f17, %f69;
	sqrt.rn.f32 	%f71, %f70;
	cvt.rmi.f32.f32 	%f18, %f71;
	setp.gt.f32 	%p24, %f16, 0f00000000;
	setp.lt.f32 	%p25, %f17, 0f00000000;
	and.pred  	%p26, %p24, %p25;
	mov.pred 	%p31, -1;
	@%p26 bra 	$L__BB1_24;
	setp.lt.f32 	%p27, %f16, 0f00000000;
	setp.gt.f32 	%p28, %f17, 0f00000000;
	and.pred  	%p31, %p27, %p28;
$L__BB1_24:
	cvt.rzi.s32.f32 	%r97, %f18;
	neg.s32 	%r98, %r97;
	selp.b32 	%r118, %r98, %r97, %p31;
$L__BB1_25:
	ld.param.u32 	%r107, [_Z24cudaBackProjectionKernelPfS_iiii_param_4];
	ld.param.u32 	%r105, [_Z24cudaBackProjectionKernelPfS_iiii_param_3];
	ld.param.u64 	%rd42, [_Z24cudaBackProjectionKernelPfS_iiii_param_0];
	mad.lo.s32 	%r99, %r109, %r107, %r3;
	add.s32 	%r100, %r99, %r118;
	cvta.to.global.u64 	%rd39, %rd42;
	mul.wide.s32 	%rd40, %r100, 4;
	add.s64 	%rd41, %rd39, %rd40;
	ld.global.f32 	%f72, [%rd41];
	add.f32 	%f73, %f72, %f73;
	st.global.f32 	[%rd3], %f73;
	add.s32 	%r109, %r109, 1;
	setp.ne.s32 	%p29, %r109, %r105;
	@%p29 bra 	$L__BB1_4;
	mov.u32 	%r101, %ntid.x;
	mov.u32 	%r102, %nctaid.x;
	mad.lo.s32 	%r108, %r101, %r102, %r108;
	setp.lt.s32 	%p30, %r108, %r2;
	@%p30 bra 	$L__BB1_3;
$L__BB1_27:
	ret;

}
	// .globl	_Z17cudaConvertToRealP6float2Pfi
.visible .entry _Z17cudaConvertToRealP6float2Pfi(
	.param .u64 .ptr .align 1 _Z17cudaConvertToRealP6float2Pfi_param_0,
	.param .u64 .ptr .align 1 _Z17cudaConvertToRealP6float2Pfi_param_1,
	.param .u32 _Z17cudaConvertToRealP6float2Pfi_param_2
)
{
	.reg .pred 	%p<3>;
	.reg .b32 	%r<11>;
	.reg .b32 	%f<2>;
	.reg .b64 	%rd<9>;

	ld.param.u64 	%rd3, [_Z17cudaConvertToRealP6float2Pfi_param_0];
	ld.param.u64 	%rd4, [_Z17cudaConvertToRealP6float2Pfi_param_1];
	ld.param.u32 	%r6, [_Z17cudaConvertToRealP6float2Pfi_param_2];
	mov.u32 	%r7, %tid.x;
	mov.u32 	%r1, %ntid.x;
	mov.u32 	%r8, %ctaid.x;
	mad.lo.s32 	%r10, %r1, %r8, %r7;
	setp.ge.u32 	%p1, %r10, %r6;
	@%p1 bra 	$L__BB2_3;
	mov.u32 	%r9, %nctaid.x;
	mul.lo.s32 	%r3, %r1, %r9;
	cvta.to.global.u64 	%rd1, %rd3;
	cvta.to.global.u64 	%rd2, %rd4;
$L__BB2_2:
	mul.wide.u32 	%rd5, %r10, 8;
	add.s64 	%rd6, %rd1, %rd5;
	ld.global.f32 	%f1, [%rd6];
	mul.wide.u32 	%rd7, %r10, 4;
	add.s64 	%rd8, %rd2, %rd7;
	st.global.f32 	[%rd8], %f1;
	add.s32 	%r10, %r10, %r3;
	setp.lt.u32 	%p2, %r10, %r6;
	@%p2 bra 	$L__BB2_2;
$L__BB2_3:
	ret;

}


// ===== COMPILED SASS (sm_100) =====

	.target	sm_100

	.elftype	@"ET_EXEC"


//--------------------- .note.nv.tkinfo           --------------------------
	.section	.note.nv.tkinfo,"",@"SHT_NOTE"
	.sectionflags	@"SHF_NOTE_NV_TKINFO"
	.tkinfo
        /*0018*/ 	.word	0x00000002
        /*0030*/ 	.string	""
        /*0030*/ 	.string	"ptxas"
        /*0030*/ 	.string	"Cuda compilation tools, release 13.0, V13.0.88"
        /*0030*/ 	.string	"Build cuda_13.0.r13.0/compiler.36424714_0"
        /*0030*/ 	.string	"-arch sm_100 -m 64 "



//--------------------- .note.nv.cuinfo           --------------------------
	.section	.note.nv.cuinfo,"",@"SHT_NOTE"
	.sectionflags	@"SHF_NOTE_NV_CUINFO"
        /*0018*/ 	.short	0x0002
        /*001a*/ 	.short	0x0064
        /*001c*/ 	.short	0x0082
	.zero		2


//--------------------- .nv.info                  --------------------------
	.section	.nv.info,"",@"SHT_CUDA_INFO"
	.align	4


	//----- nvinfo : EIATTR_REGCOUNT
	.align		4
        /*0000*/ 	.byte	0x04, 0x2f
        /*0002*/ 	.short	(.L_2 - .L_1)
	.align		4
.L_1:
        /*0004*/ 	.word	index@(_Z18cudaHighPassKernelP6float2ii)
        /*0008*/ 	.word	0x00000016


	//----- nvinfo : EIATTR_FRAME_SIZE
	.align		4
.L_2:
        /*000c*/ 	.byte	0x04, 0x11
        /*000e*/ 	.short	(.L_4 - .L_3)
	.align		4
.L_3:
        /*0010*/ 	.word	index@($__internal_2_$__cuda_sm3x_div_rn_noftz_f32_slowpath)
        /*0014*/ 	.word	0x00000000


	//----- nvinfo : EIATTR_FRAME_SIZE
	.align		4
.L_4:
        /*0018*/ 	.byte	0x04, 0x11
        /*001a*/ 	.short	(.L_6 - .L_5)
	.align		4
.L_5:
        /*001c*/ 	.word	index@(_Z18cudaHighPassKernelP6float2ii)
        /*0020*/ 	.word	0x00000000


	//----- nvinfo : EIATTR_REGCOUNT
	.align		4
.L_6:
        /*0024*/ 	.byte	0x04, 0x2f
        /*0026*/ 	.short	(.L_8 - .L_7)
	.align		4
.L_7:
        /*0028*/ 	.word	index@(_Z24cudaBackProjectionKernelPfS_iiii)
        /*002c*/ 	.word	0x0000001e


	//----- nvinfo : EIATTR_FRAME_SIZE
	.align		4
.L_8:
        /*0030*/ 	.byte	0x04, 0x11
        /*0032*/ 	.short	(.L_10 - .L_9)
	.align		4
.L_9:
        /*0034*/ 	.word	index@($__internal_1_$__cuda_sm3x_div_rn_noftz_f32_slowpath)
        /*0038*/ 	.word	0x00000020


	//----- nvinfo : EIATTR_FRAME_SIZE
	.align		4
.L_10:
        /*003c*/ 	.byte	0x04, 0x11
        /*003e*/ 	.short	(.L_12 - .L_11)
	.align		4
.L_11:
        /*0040*/ 	.word	index@($__internal_0_$__cuda_sm20_sqrt_rn_f32_slowpath)
        /*0044*/ 	.word	0x00000020


	//----- nvinfo : EIATTR_FRAME_SIZE
	.align		4
.L_12:
        /*0048*/ 	.byte	0x04, 0x11
        /*004a*/ 	.short	(.L_14 - .L_13)
	.align		4
.L_13:
        /*004c*/ 	.word	index@(_Z24cudaBackProjectionKernelPfS_iiii)
        /*0050*/ 	.word	0x00000020


	//----- nvinfo : EIATTR_REGCOUNT
	.align		4
.L_14:
        /*0054*/ 	.byte	0x04, 0x2f
        /*0056*/ 	.short	(.L_16 - .L_15)
	.align		4
.L_15:
        /*0058*/ 	.word	index@(_Z17cudaConvertToRealP6float2Pfi)
        /*005c*/ 	.word	0x0000000c


	//----- nvinfo : EIATTR_FRAME_SIZE
	.align		4
.L_16:
        /*0060*/ 	.byte	0x04, 0x11
        /*0062*/ 	.short	(.L_18 - .L_17)
	.align		4
.L_17:
        /*0064*/ 	.word	index@(_Z17cudaConvertToRealP6float2Pfi)
        /*0068*/ 	.word	0x00000000


	//----- nvinfo : EIATTR_MIN_STACK_SIZE
	.align		4
.L_18:
        /*006c*/ 	.byte	0x04, 0x12
        /*006e*/ 	.short	(.L_20 - .L_19)
	.align		4
.L_19:
        /*0070*/ 	.word	index@(_Z17cudaConvertToRealP6float2Pfi)
        /*0074*/ 	.word	0x00000000


	//----- nvinfo : EIATTR_MIN_STACK_SIZE
	.align		4
.L_20:
        /*0078*/ 	.byte	0x04, 0x12
        /*007a*/ 	.short	(.L_22 - .L_21)
	.align		4
.L_21:
        /*007c*/ 	.word	index@(_Z24cudaBackProjectionKernelPfS_iiii)
        /*0080*/ 	.word	0x00000020


	//----- nvinfo : EIATTR_MIN_STACK_SIZE
	.align		4
.L_22:
        /*0084*/ 	.byte	0x04, 0x12
        /*0086*/ 	.short	(.L_24 - .L_23)
	.align		4
.L_23:
        /*0088*/ 	.word	index@(_Z18cudaHighPassKernelP6float2ii)
        /*008c*/ 	.word	0x00000000
.L_24:


//--------------------- .nv.compat                --------------------------
	.section	.nv.compat,"",@"SHT_CUDA_COMPAT_INFO"
	.align	4
        /*0000*/ 	.byte	0x02, 0x09, 0x00, 0x00, 0x02, 0x02, 0x01, 0x00, 0x02, 0x05, 0x05, 0x00, 0x03, 0x07, 0x01, 0x01
        /*0010*/ 	.byte	0x02, 0x03, 0x00, 0x00, 0x02, 0x06, 0x01, 0x00, 0x04, 0x0b, 0x08, 0x00, 0x01, 0x00, 0x00, 0x00
        /*0020*/ 	.byte	0x00, 0x00, 0x00, 0x00


//--------------------- .nv.info._Z17cudaConvertToRealP6float2Pfi --------------------------
	.section	.nv.info._Z17cudaConvertToRealP6float2Pfi,"",@"SHT_CUDA_INFO"
	.sectionflags	@""
	.align	4


	//----- nvinfo : EIATTR_CUDA_API_VERSION
	.align		4
        /*0000*/ 	.byte	0x04, 0x37
        /*0002*/ 	.short	(.L_26 - .L_25)
.L_25:
        /*0004*/ 	.word	0x00000082


	//----- nvinfo : EIATTR_KPARAM_INFO
	.align		4
.L_26:
        /*0008*/ 	.byte	0x04, 0x17
        /*000a*/ 	.short	(.L_28 - .L_27)
.L_27:
        /*000c*/ 	.word	0x00000000
        /*0010*/ 	.short	0x0002
        /*0012*/ 	.short	0x0010
        /*0014*/ 	.byte	0x00, 0xf0, 0x11, 0x00


	//----- nvinfo : EIATTR_KPARAM_INFO
	.align		4
.L_28:
        /*0018*/ 	.byte	0x04, 0x17
        /*001a*/ 	.short	(.L_30 - .L_29)
.L_29:
        /*001c*/ 	.word	0x00000000
        /*0020*/ 	.short	0x0001
        /*0022*/ 	.short	0x0008
        /*0024*/ 	.byte	0x00, 0xf5, 0x21, 0x00


	//----- nvinfo : EIATTR_KPARAM_INFO
	.align		4
.L_30:
        /*0028*/ 	.byte	0x04, 0x17
        /*002a*/ 	.short	(.L_32 - .L_31)
.L_31:
        /*002c*/ 	.word	0x00000000
        /*0030*/ 	.short	0x0000
        /*0032*/ 	.short	0x0000
        /*0034*/ 	.byte	0x00, 0xf5, 0x21, 0x00


	//----- nvinfo : EIATTR_SPARSE_MMA_MASK
	.align		4
.L_32:
        /*0038*/ 	.byte	0x03, 0x50
        /*003a*/ 	.short	0x0000


	//----- nvinfo : EIATTR_MAXREG_COUNT
	.align		4
        /*003c*/ 	.byte	0x03, 0x1b
        /*003e*/ 	.short	0x00ff


	//----- nvinfo : EIATTR_MERCURY_ISA_VERSION
	.align		4
        /*0040*/ 	.byte	0x03, 0x5f
        /*0042*/ 	.short	0x0101


	//----- nvinfo : EIATTR_VRC_CTA_INIT_COUNT
	.align		4
        /*0044*/ 	.byte	0x02, 0x4a
	.zero		1
	.zero		1


	//----- nvinfo : EIATTR_EXIT_INSTR_OFFSETS
	.align		4
        /*0048*/ 	.byte	0x04, 0x1c
        /*004a*/ 	.short	(.L_34 - .L_33)


	//   ....[0]....
.L_33:
        /*004c*/ 	.word	0x00000070


	//   ....[1]....
        /*0050*/ 	.word	0x00000140


	//----- nvinfo : EIATTR_CRS_STACK_SIZE
	.align		4
.L_34:
        /*0054*/ 	.byte	0x04, 0x1e
        /*0056*/ 	.short	(.L_36 - .L_35)
.L_35:
        /*0058*/ 	.word	0x00000000


	//----- nvinfo : EIATTR_CBANK_PARAM_SIZE
	.align		4
.L_36:
        /*005c*/ 	.byte	0x03, 0x19
        /*005e*/ 	.short	0x0014


	//----- nvinfo : EIATTR_PARAM_CBANK
	.align		4
        /*0060*/ 	.byte	0x04, 0x0a
        /*0062*/ 	.short	(.L_38 - .L_37)
	.align		4
.L_37:
        /*0064*/ 	.word	index@(.nv.constant0._Z17cudaConvertToRealP6float2Pfi)
        /*0068*/ 	.short	0x0380
        /*006a*/ 	.short	0x0014


	//----- nvinfo : EIATTR_SW_WAR
	.align		4
.L_38:
        /*006c*/ 	.byte	0x04, 0x36
        /*006e*/ 	.short	(.L_40 - .L_39)
.L_39:
        /*0070*/ 	.word	0x00000008
.L_40:


//--------------------- .nv.info._Z24cudaBackProjectionKernelPfS_iiii --------------------------
	.section	.nv.info._Z24cudaBackProjectionKernelPfS_iiii,"",@"SHT_CUDA_INFO"
	.sectionflags	@""
	.align	4


	//----- nvinfo : EIATTR_CUDA_API_VERSION
	.align		4
        /*0000*/ 	.byte	0x04, 0x37
        /*0002*/ 	.short	(.L_42 - .L_41)
.L_41:
        /*0004*/ 	.word	0x00000082


	//----- nvinfo : EIATTR_KPARAM_INFO
	.align		4
.L_42:
        /*0008*/ 	.byte	0x04, 0x17
        /*000a*/ 	.short	(.L_44 - .L_43)
.L_43:
        /*000c*/ 	.word	0x00000000
        /*0010*/ 	.short	0x0005
        /*0012*/ 	.short	0x001c
        /*0014*/ 	.byte	0x00, 0xf0, 0x11, 0x00


	//----- nvinfo : EIATTR_KPARAM_INFO
	.align		4
.L_44:
        /*0018*/ 	.byte	0x04, 0x17
        /*001a*/ 	.short	(.L_46 - .L_45)
.L_45:
        /*001c*/ 	.word	0x00000000
        /*0020*/ 	.short	0x0004
        /*0022*/ 	.short	0x0018
        /*0024*/ 	.byte	0x00, 0xf0, 0x11, 0x00


	//----- nvinfo : EIATTR_KPARAM_INFO
	.align		4
.L_46:
        /*0028*/ 	.byte	0x04, 0x17
        /*002a*/ 	.short	(.L_48 - .L_47)
.L_47:
        /*002c*/ 	.word	0x00000000
        /*0030*/ 	.short	0x0003
        /*0032*/ 	.short	0x0014
        /*0034*/ 	.byte	0x00, 0xf0, 0x11, 0x00


	//----- nvinfo : EIATTR_KPARAM_INFO
	.align		4
.L_48:
        /*0038*/ 	.byte	0x04, 0x17
        /*003a*/ 	.short	(.L_50 - .L_49)
.L_49:
        /*003c*/ 	.word	0x00000000
        /*0040*/ 	.short	0x0002
        /*0042*/ 	.short	0x0010
        /*0044*/ 	.byte	0x00, 0xf0, 0x11, 0x00


	//----- nvinfo : EIATTR_KPARAM_INFO
	.align		4
.L_50:
        /*0048*/ 	.byte	0x04, 0x17
        /*004a*/ 	.short	(.L_52 - .L_51)
.L_51:
        /*004c*/ 	.word	0x00000000
        /*0050*/ 	.short	0x0001
        /*0052*/ 	.short	0x0008
        /*0054*/ 	.byte	0x00, 0xf5, 0x21, 0x00


	//----- nvinfo : EIATTR_KPARAM_INFO
	.align		4
.L_52:
        /*0058*/ 	.byte	0x04, 0x17
        /*005a*/ 	.short	(.L_54 - .L_53)
.L_53:
        /*005c*/ 	.word	0x00000000
        /*0060*/ 	.short	0x0000
        /*0062*/ 	.short	0x0000
        /*0064*/ 	.byte	0x00, 0xf5, 0x21, 0x00


	//----- nvinfo : EIATTR_SPARSE_MMA_MASK
	.align		4
.L_54:
        /*0068*/ 	.byte	0x03, 0x50
        /*006a*/ 	.short	0x0000


	//----- nvinfo : EIATTR_MAXREG_COUNT
	.align		4
        /*006c*/ 	.byte	0x03, 0x1b
        /*006e*/ 	.short	0x00ff


	//----- nvinfo : EIATTR_MERCURY_ISA_VERSION
	.align		4
        /*0070*/ 	.byte	0x03, 0x5f
        /*0072*/ 	.short	0x0101


	//----- nvinfo : EIATTR_VRC_CTA_INIT_COUNT
	.align		4
        /*0074*/ 	.byte	0x02, 0x4a
	.zero		1
	.zero		1


	//----- nvinfo : EIATTR_EXIT_INSTR_OFFSETS
	.align		4
        /*0078*/ 	.byte	0x04, 0x1c
        /*007a*/ 	.short	(.L_56 - .L_55)


	//   ....[0]....
.L_55:
        /*007c*/ 	.word	0x00000090


	//   ....[1]....
        /*0080*/ 	.word	0x000000c0


	//   ....[2]....
        /*0084*/ 	.word	0x000014f0


	//----- nvinfo : EIATTR_CRS_STACK_SIZE
	.align		4
.L_56:
        /*0088*/ 	.byte	0x04, 0x1e
        /*008a*/ 	.short	(.L_58 - .L_57)
.L_57:
        /*008c*/ 	.word	0x00000000


	//----- nvinfo : EIATTR_CBANK_PARAM_SIZE
	.align		4
.L_58:
        /*0090*/ 	.byte	0x03, 0x19
        /*0092*/ 	.short	0x0020


	//----- nvinfo : EIATTR_PARAM_CBANK
	.align		4
        /*0094*/ 	.byte	0x04, 0x0a
        /*0096*/ 	.short	(.L_60 - .L_59)
	.align		4
.L_59:
        /*0098*/ 	.word	index@(.nv.constant0._Z24cudaBackProjectionKernelPfS_iiii)
        /*009c*/ 	.short	0x0380
        /*009e*/ 	.short	0x0020


	//----- nvinfo : EIATTR_SW_WAR
	.align		4
.L_60:
        /*00a0*/ 	.byte	0x04, 0x36
        /*00a2*/ 	.short	(.L_62 - .L_61)
.L_61:
        /*00a4*/ 	.word	0x00000008
.L_62:


//--------------------- .nv.info._Z18cudaHighPassKernelP6float2ii --------------------------
	.section	.nv.info._Z18cudaHighPassKernelP6float2ii,"",@"SHT_CUDA_INFO"
	.sectionflags	@""
	.align	4


	//----- nvinfo : EIATTR_CUDA_API_VERSION
	.align		4
        /*0000*/ 	.byte	0x04, 0x37
        /*0002*/ 	.short	(.L_64 - .L_63)
.L_63:
        /*0004*/ 	.word	0x00000082


	//----- nvinfo : EIATTR_KPARAM_INFO
	.align		4
.L_64:
        /*0008*/ 	.byte	0x04, 0x17
        /*000a*/ 	.short	(.L_66 - .L_65)
.L_65:
        /*000c*/ 	.word	0x00000000
        /*0010*/ 	.short	0x0002
        /*0012*/ 	.short	0x000c
        /*0014*/ 	.byte	0x00, 0xf0, 0x11, 0x00


	//----- nvinfo : EIATTR_KPARAM_INFO
	.align		4
.L_66:
        /*0018*/ 	.byte	0x04, 0x17
        /*001a*/ 	.short	(.L_68 - .L_67)
.L_67:
        /*001c*/ 	.word	0x00000000
        /*0020*/ 	.short	0x0001
        /*0022*/ 	.short	0x0008
        /*0024*/ 	.byte	0x00, 0xf0, 0x11, 0x00


	//----- nvinfo : EIATTR_KPARAM_INFO
	.align		4
.L_68:
        /*0028*/ 	.byte	0x04, 0x17
        /*002a*/ 	.short	(.L_70 - .L_69)
.L_69:
        /*002c*/ 	.word	0x00000000
        /*0030*/ 	.short	0x0000
        /*0032*/ 	.short	0x0000
        /*0034*/ 	.byte	0x00, 0xf5, 0x21, 0x00


	//----- nvinfo : EIATTR_SPARSE_MMA_MASK
	.align		4
.L_70:
        /*0038*/ 	.byte	0x03, 0x50
        /*003a*/ 	.short	0x0000


	//----- nvinfo : EIATTR_MAXREG_COUNT
	.align		4
        /*003c*/ 	.byte	0x03, 0x1b
        /*003e*/ 	.short	0x00ff


	//----- nvinfo : EIATTR_MERCURY_ISA_VERSION
	.align		4
        /*0040*/ 	.byte	0x03, 0x5f
        /*0042*/ 	.short	0x0101


	//----- nvinfo : EIATTR_VRC_CTA_INIT_COUNT
	.align		4
        /*0044*/ 	.byte	0x02, 0x4a
	.zero		1
	.zero		1


	//----- nvinfo : EIATTR_EXIT_INSTR_OFFSETS
	.align		4
        /*0048*/ 	.byte	0x04, 0x1c
        /*004a*/ 	.short	(.L_72 - .L_71)


	//   ....[0]....
.L_71:
        /*004c*/ 	.word	0x00000080


	//   ....[1]....
        /*0050*/ 	.word	0x00000410


	//----- nvinfo : EIATTR_CRS_STACK_SIZE
	.align		4
.L_72:
        /*0054*/ 	.byte	0x04, 0x1e
        /*0056*/ 	.short	(.L_74 - .L_73)
.L_73:
        /*0058*/ 	.word	0x00000000


	//----- nvinfo : EIATTR_CBANK_PARAM_SIZE
	.align		4
.L_74:
        /*005c*/ 	.byte	0x03, 0x19
        /*005e*/ 	.short	0x0010


	//----- nvinfo : EIATTR_PARAM_CBANK
	.align		4
        /*0060*/ 	.byte	0x04, 0x0a
        /*0062*/ 	.short	(.L_76 - .L_75)
	.align		4
.L_75:
        /*0064*/ 	.word	index@(.nv.constant0._Z18cudaHighPassKernelP6float2ii)
        /*0068*/ 	.short	0x0380
        /*006a*/ 	.short	0x0010


	//----- nvinfo : EIATTR_SW_WAR
	.align		4
.L_76:
        /*006c*/ 	.byte	0x04, 0x36
        /*006e*/ 	.short	(.L_78 - .L_77)
.L_77:
        /*0070*/ 	.word	0x00000008
.L_78:


//--------------------- .nv.callgraph             --------------------------
	.section	.nv.callgraph,"",@"SHT_CUDA_CALLGRAPH"
	.align	4
	.sectionentsize	8
	.align		4
        /*0000*/ 	.word	0x00000000
	.align		4
        /*0004*/ 	.word	0xffffffff
	.align		4
        /*0008*/ 	.word	0x00000000
	.align		4
        /*000c*/ 	.word	0xfffffffe
	.align		4
        /*0010*/ 	.word	0x00000000
	.align		4
        /*0014*/ 	.word	0xfffffffd
	.align		4
        /*0018*/ 	.word	0x00000000
	.align		4
        /*001c*/ 	.word	0xfffffffc


//--------------------- .nv.constant4             --------------------------
	.section	.nv.constant4,"a",@progbits
	.align	8
	.align		8
.nv.constant4:
        /*0000*/ 	.dword	__cudart_i2opi_f


//--------------------- .text._Z17cudaConvertToRealP6float2Pfi --------------------------
	.section	.text._Z17cudaConvertToRealP6float2Pfi,"ax",@progbits
	.align	128
        .global         _Z17cudaConvertToRealP6float2Pfi
        .type           _Z17cudaConvertToRealP6float2Pfi,@function
        .size           _Z17cudaConvertToRealP6float2Pfi,(.L_x_55 - _Z17cudaConvertToRealP6float2Pfi)
        .other          _Z17cudaConvertToRealP6float2Pfi,@"STO_CUDA_ENTRY STV_DEFAULT"
_Z17cudaConvertToRealP6float2Pfi:
.text._Z17cudaConvertToRealP6float2Pfi:
[----:B------:R-:W-:Y:S01]  /*0000*/  LDC R1, c[0x0][0x37c] ;  /* 0x0000df00ff017b82 */ /* 0x000fe20000000800 */
[----:B------:R-:W0:Y:S01]  /*0010*/  S2R R0, SR_TID.X ;  /* 0x0000000000007919 */ /* 0x000e220000002100 */
[----:B------:R-:W0:Y:S01]  /*0020*/  LDCU UR4, c[0x0][0x360] ;  /* 0x00006c00ff0477ac */ /* 0x000e220008000800 */
[----:B------:R-:W0:Y:S01]  /*0030*/  S2R R3, SR_CTAID.X ;  /* 0x0000000000037919 */ /* 0x000e220000002500 */
[----:B------:R-:W1:Y:S01]  /*0040*/  LDCU UR8, c[0x0][0x390] ;  /* 0x00007200ff0877ac */ /* 0x000e620008000800 */
[----:B0-----:R-:W-:-:S05]  /*0050*/  IMAD R0, R3, UR4, R0 ;  /* 0x0000000403007c24 */ /* 0x001fca000f8e0200 */
[----:B-1----:R-:W-:-:S13]  /*0060*/  ISETP.GE.U32.AND P0, PT, R0, UR8, PT ;  /* 0x0000000800007c0c */ /* 0x002fda000bf06070 */
[----:B------:R-:W-:Y:S05]  /*0070*/  @P0 EXIT ;  /* 0x000000000000094d */ /* 0x000fea0003800000 */
[----:B------:R-:W0:Y:S01]  /*0080*/  LDC.64 R6, c[0x0][0x380] ;  /* 0x0000e000ff067b82 */ /* 0x000e220000000a00 */
[----:B------:R-:W1:Y:S01]  /*0090*/  LDCU UR5, c[0x0][0x370] ;  /* 0x00006e00ff0577ac */ /* 0x000e620008000800 */
[----:B------:R-:W2:Y:S06]  /*00a0*/  LDCU.64 UR6, c[0x0][0x358] ;  /* 0x00006b00ff0677ac */ /* 0x000eac0008000a00 */
[----:B------:R-:W3:Y:S01]  /*00b0*/  LDC.64 R8, c[0x0][0x388] ;  /* 0x0000e200ff087b82 */ /* 0x000ee20000000a00 */
[----:B-1----:R-:W-:-:S12]  /*00c0*/  UIMAD UR4, UR4, UR5, URZ ;  /* 0x00000005040472a4 */ /* 0x002fd8000f8e02ff */
.L_x_0:
[----:B01----:R-:W-:-:S06]  /*00d0*/  IMAD.WIDE.U32 R2, R0, 0x8, R6 ;  /* 0x0000000800027825 */ /* 0x003fcc00078e0006 */
[----:B--2---:R-:W2:Y:S01]  /*00e0*/  LDG.E R3, desc[UR6][R2.64] ;  /* 0x0000000602037981 */ /* 0x004ea2000c1e1900 */
[C---:B---3--:R-:W-:Y:S01]  /*00f0*/  IMAD.WIDE.U32 R4, R0.reuse, 0x4, R8 ;  /* 0x0000000400047825 */ /* 0x048fe200078e0008 */
[----:B------:R-:W-:-:S04]  /*0100*/  IADD3 R0, PT, PT, R0, UR4, RZ ;  /* 0x0000000400007c10 */ /* 0x000fc8000fffe0ff */
[----:B------:R-:W-:Y:S01]  /*0110*/  ISETP.GE.U32.AND P0, PT, R0, UR8, PT ;  /* 0x0000000800007c0c */ /* 0x000fe2000bf06070 */
[----:B--2---:R1:W-:-:S12]  /*0120*/  STG.E desc[UR6][R4.64], R3 ;  /* 0x0000000304007986 */ /* 0x0043d8000c101906 */
[----:B------:R-:W-:Y:S05]  /*0130*/  @!P0 BRA `(.L_x_0) ;  /* 0xfffffffc00e48947 */ /* 0x000fea000383ffff */
[----:B------:R-:W-:Y:S05]  /*0140*/  EXIT ;  /* 0x000000000000794d */ /* 0x000fea0003800000 */
.L_x_1:
[----:B------:R-:W-:-:S00]  /*0150*/  BRA `(.L_x_1) ;  /* 0xfffffffc00fc7947 */ /* 0x000fc0000383ffff */
[----:B------:R-:W-:-:S00]  /*0160*/  NOP ;  /* 0x0000000000007918 */ /* 0x000fc00000000000 */
        /* <DEDUP_REMOVED lines=9> */
.L_x_55:


//--------------------- .text._Z24cudaBackProjectionKernelPfS_iiii --------------------------
	.section	.text._Z24cudaBackProjectionKernelPfS_iiii,"ax",@progbits
	.align	128
        .global         _Z24cudaBackProjectionKernelPfS_iiii
        .type           _Z24cudaBackProjectionKernelPfS_iiii,@function
        .size           _Z24cudaBackProjectionKernelPfS_iiii,(.L_x_53 - _Z24cudaBackProjectionKernelPfS_iiii)
        .other          _Z24cudaBackProjectionKernelPfS_iiii,@"STO_CUDA_ENTRY STV_DEFAULT"
_Z24cudaBackProjectionKernelPfS_iiii:
.text._Z24cudaBackProjectionKernelPfS_iiii:
[----:B------:R-:W0:Y:S01]  /*0000*/  LDC R1, c[0x0][0x37c] ;  /* 0x0000df00ff017b82 */ /* 0x000e220000000800 */
[----:B------:R-:W1:Y:S01]  /*0010*/  S2R R8, SR_TID.X ;  /* 0x0000000000087919 */ /* 0x000e620000002100 */
[----:B------:R-:W2:Y:S01]  /*0020*/  LDCU UR10, c[0x0][0x39c] ;  /* 0x00007380ff0a77ac */ /* 0x000ea20008000800 */
[----:B0-----:R-:W-:Y:S01]  /*0030*/  VIADD R1, R1, 0xffffffe0 ;  /* 0xffffffe001017836 */ /* 0x001fe20000000000 */
[----:B------:R-:W1:Y:S01]  /*0040*/  S2R R3, SR_CTAID.X ;  /* 0x0000000000037919 */ /* 0x000e620000002500 */
[----:B------:R-:W1:Y:S01]  /*0050*/  LDCU UR4, c[0x0][0x360] ;  /* 0x00006c00ff0477ac */ /* 0x000e620008000800 */
[----:B--2---:R-:W-:Y:S01]  /*0060*/  UIMAD UR7, UR10, UR10, URZ ;  /* 0x0000000a0a0772a4 */ /* 0x004fe2000f8e02ff */
[----:B-1----:R-:W-:-:S05]  /*0070*/  IMAD R8, R3, UR4, R8 ;  /* 0x0000000403087c24 */ /* 0x002fca000f8e0208 */
[----:B------:R-:W-:-:S13]  /*0080*/  ISETP.GE.AND P0, PT, R8, UR7, PT ;  /* 0x0000000708007c0c */ /* 0x000fda000bf06270 */
[----:B------:R-:W-:Y:S05]  /*0090*/  @P0 EXIT ;  /* 0x000000000000094d */ /* 0x000fea0003800000 */
[----:B------:R-:W0:Y:S02]  /*00a0*/  LDC R0, c[0x0][0x394] ;  /* 0x0000e500ff007b82 */ /* 0x000e240000000800 */
[----:B0-----:R-:W-:-:S13]  /*00b0*/  ISETP.GE.AND P0, PT, R0, 0x1, PT ;  /* 0x000000010000780c */ /* 0x001fda0003f06270 */
[----:B------:R-:W-:Y:S05]  /*00c0*/  @!P0 EXIT ;  /* 0x000000000000894d */ /* 0x000fea0003800000 */
[----:B------:R-:W0:Y:S01]  /*00d0*/  LDCU UR5, c[0x0][0x398] ;  /* 0x00007300ff0577ac */ /* 0x000e220008000800 */
[----:B------:R-:W-:Y:S01]  /*00e0*/  ULEA.HI UR4, UR10, UR10, URZ, 0x1 ;  /* 0x0000000a0a047291 */ /* 0x000fe2000f8f08ff */
[----:B------:R-:W1:Y:S03]  /*00f0*/  LDCU.64 UR8, c[0x0][0x358] ;  /* 0x00006b00ff0877ac */ /* 0x000e660008000a00 */
[----:B------:R-:W-:-:S06]  /*0100*/  USHF.R.S32.HI UR4, URZ, 0x1, UR4 ;  /* 0x00000001ff047899 */ /* 0x000fcc0008011404 */
[----:B------:R-:W-:Y:S01]  /*0110*/  I2FP.F32.S32 R9, UR4 ;  /* 0x0000000400097c45 */ /* 0x000fe20008201400 */
[----:B0-----:R-:W-:-:S04]  /*0120*/  ULEA.HI UR5, UR5, UR5, URZ, 0x1 ;  /* 0x0000000505057291 */ /* 0x001fc8000f8f08ff */
[----:B-1----:R-:W-:-:S12]  /*0130*/  USHF.R.S32.HI UR6, URZ, 0x1, UR5 ;  /* 0x00000001ff067899 */ /* 0x002fd80008011405 */
.L_x_23:
[----:B---3--:R-:W0:Y:S08]  /*0140*/  LDC.64 R6, c[0x0][0x388] ;  /* 0x0000e200ff067b82 */ /* 0x008e300000000a00 */
[----:B-1----:R-:W1:Y:S01]  /*0150*/  LDC R15, c[0x0][0x39c] ;  /* 0x0000e700ff0f7b82 */ /* 0x002e620000000800 */
[----:B0-----:R-:W-:-:S05]  /*0160*/  IMAD.WIDE R6, R8, 0x4, R6 ;  /* 0x0000000408067825 */ /* 0x001fca00078e0206 */
[----:B------:R0:W5:Y:S01]  /*0170*/  LDG.E R11, desc[UR8][R6.64] ;  /* 0x00000008060b7981 */ /* 0x000162000c1e1900 */
[----:B-1----:R-:W-:-:S04]  /*0180*/  IABS R5, R15 ;  /* 0x0000000f00057213 */ /* 0x002fc80000000000 */
[----:B------:R-:W1:Y:S08]  /*0190*/  I2F.RP R0, R5 ;  /* 0x0000000500007306 */ /* 0x000e700000209400 */
[----:B-1----:R-:W1:Y:S02]  /*01a0*/  MUFU.RCP R0, R0 ;  /* 0x0000000000007308 */ /* 0x002e640000001000 */
[----:B-1----:R-:W-:-:S06]  /*01b0*/  VIADD R2, R0, 0xffffffe ;  /* 0x0ffffffe00027836 */ /* 0x002fcc0000000000 */
[----:B--2---:R1:W2:Y:S02]  /*01c0*/  F2I.FTZ.U32.TRUNC.NTZ R3, R2 ;  /* 0x0000000200037305 */ /* 0x0042a4000021f000 */
[----:B-1----:R-:W-:Y:S02]  /*01d0*/  IMAD.MOV.U32 R2, RZ, RZ, RZ ;  /* 0x000000ffff027224 */ /* 0x002fe400078e00ff */
[----:B--2---:R-:W-:-:S04]  /*01e0*/  IMAD.MOV R4, RZ, RZ, -R3 ;  /* 0x000000ffff047224 */ /* 0x004fc800078e0a03 */
[----:B------:R-:W-:Y:S01]  /*01f0*/  IMAD R13, R4, R5, RZ ;  /* 0x00000005040d7224 */ /* 0x000fe200078e02ff */
[----:B------:R-:W-:-:S03]  /*0200*/  IABS R4, R8 ;  /* 0x0000000800047213 */ /* 0x000fc60000000000 */
[----:B------:R-:W-:-:S06]  /*0210*/  IMAD.HI.U32 R3, R3, R13, R2 ;  /* 0x0000000d03037227 */ /* 0x000fcc00078e0002 */
[----:B------:R-:W-:-:S04]  /*0220*/  IMAD.HI.U32 R3, R3, R4, RZ ;  /* 0x0000000403037227 */ /* 0x000fc800078e00ff */
[----:B------:R-:W-:-:S04]  /*0230*/  IMAD.MOV R0, RZ, RZ, -R3 ;  /* 0x000000ffff007224 */ /* 0x000fc800078e0a03 */
[----:B------:R-:W-:-:S05]  /*0240*/  IMAD R0, R5, R0, R4 ;  /* 0x0000000005007224 */ /* 0x000fca00078e0204 */
[----:B------:R-:W-:-:S13]  /*0250*/  ISETP.GT.U32.AND P2, PT, R5, R0, PT ;  /* 0x000000000500720c */ /* 0x000fda0003f44070 */
[-C--:B------:R-:W-:Y:S01]  /*0260*/  @!P2 IADD3 R0, PT, PT, R0, -R5.reuse, RZ ;  /* 0x800000050000a210 */ /* 0x080fe20007ffe0ff */
[----:B------:R-:W-:Y:S01]  /*0270*/  @!P2 VIADD R3, R3, 0x1 ;  /* 0x000000010303a836 */ /* 0x000fe20000000000 */
[----:B------:R-:W-:Y:S02]  /*0280*/  ISETP.NE.AND P2, PT, R15, RZ, PT ;  /* 0x000000ff0f00720c */ /* 0x000fe40003f45270 */
[----:B------:R-:W-:Y:S02]  /*0290*/  ISETP.GE.U32.AND P0, PT, R0, R5, PT ;  /* 0x000000050000720c */ /* 0x000fe40003f06070 */
[----:B------:R-:W-:-:S04]  /*02a0*/  LOP3.LUT R0, R8, R15, RZ, 0x3c, !PT ;  /* 0x0000000f08007212 */ /* 0x000fc800078e3cff */
[----:B------:R-:W-:-:S07]  /*02b0*/  ISETP.GE.AND P1, PT, R0, RZ, PT ;  /* 0x000000ff0000720c */ /* 0x000fce0003f26270 */
[----:B------:R-:W-:-:S06]  /*02c0*/  @P0 VIADD R3, R3, 0x1 ;  /* 0x0000000103030836 */ /* 0x000fcc0000000000 */
[----:B------:R-:W-:Y:S01]  /*02d0*/  @!P1 IMAD.MOV R3, RZ, RZ, -R3 ;  /* 0x000000ffff039224 */ /* 0x000fe200078e0a03 */
[----:B------:R-:W-:-:S04]  /*02e0*/  @!P2 LOP3.LUT R3, RZ, R15, RZ, 0x33, !PT ;  /* 0x0000000fff03a212 */ /* 0x000fc800078e33ff */
[----:B------:R-:W-:Y:S01]  /*02f0*/  I2FP.F32.S32 R10, R3 ;  /* 0x00000003000a7245 */ /* 0x000fe20000201400 */
[----:B------:R-:W-:-:S04]  /*0300*/  IMAD.MOV R5, RZ, RZ, -R3 ;  /* 0x000000ffff057224 */ /* 0x000fc800078e0a03 */
[----:B------:R-:W-:Y:S02]  /*0310*/  IMAD R0, R15, R5, R8 ;  /* 0x000000050f007224 */ /* 0x000fe400078e0208 */
[C---:B------:R-:W-:Y:S01]  /*0320*/  FADD R10, R9.reuse, -R10 ;  /* 0x8000000a090a7221 */ /* 0x040fe20000000000 */
[----:B------:R-:W-:Y:S02]  /*0330*/  HFMA2 R15, -RZ, RZ, 0, 0 ;  /* 0x00000000ff0f7431 */ /* 0x000fe400000001ff */
[----:B------:R-:W-:Y:S01]  /*0340*/  I2FP.F32.S32 R0, R0 ;  /* 0x0000000000007245 */ /* 0x000fe20000201400 */
[----:B------:R0:W1:Y:S04]  /*0350*/  F2I.TRUNC.NTZ R12, R10 ;  /* 0x0000000a000c7305 */ /* 0x000068000020f100 */
[----:B------:R-:W-:-:S04]  /*0360*/  FADD R13, -R9, R0 ;  /* 0x00000000090d7221 */ /* 0x000fc80000000100 */
[----:B------:R0:W2:Y:S03]  /*0370*/  F2I.TRUNC.NTZ R14, R13 ;  /* 0x0000000d000e7305 */ /* 0x0000a6000020f100 */
.L_x_22:
[----:B---3--:R-:W3:Y:S01]  /*0380*/  LDCU UR4, c[0x0][0x394] ;  /* 0x00007280ff0477ac */ /* 0x008ee20008000800 */
[----:B------:R-:W-:Y:S02]  /*0390*/  I2FP.F32.U32 R0, R15 ;  /* 0x0000000f00007245 */ /* 0x000fe40000201000 */
[----:B---3--:R-:W-:-:S04]  /*03a0*/  I2FP.F32.S32 R3, UR4 ;  /* 0x0000000400037c45 */ /* 0x008fc80008201400 */
[----:B------:R-:W3:Y:S08]  /*03b0*/  MUFU.RCP R2, R3 ;  /* 0x0000000300027308 */ /* 0x000ef00000001000 */
[----:B------:R-:W4:Y:S01]  /*03c0*/  FCHK P0, R0, R3 ;  /* 0x0000000300007302 */ /* 0x000f220000000000 */
[----:B---3--:R-:W-:-:S04]  /*03d0*/  FFMA R5, -R3, R2, 1 ;  /* 0x3f80000003057423 */ /* 0x008fc80000000102 */
[----:B------:R-:W-:-:S04]  /*03e0*/  FFMA R5, R2, R5, R2 ;  /* 0x0000000502057223 */ /* 0x000fc80000000002 */
[----:B------:R-:W-:-:S04]  /*03f0*/  FFMA R2, R0, R5, RZ ;  /* 0x0000000500027223 */ /* 0x000fc800000000ff */
[----:B------:R-:W-:-:S04]  /*0400*/  FFMA R4, -R3, R2, R0 ;  /* 0x0000000203047223 */ /* 0x000fc80000000100 */
[----:B------:R-:W-:Y:S01]  /*0410*/  FFMA R16, R5, R4, R2 ;  /* 0x0000000405107223 */ /* 0x000fe20000000002 */
[----:B--2-4-:R-:W-:Y:S06]  /*0420*/  @!P0 BRA `(.L_x_2) ;  /* 0x00000000000c8947 */ /* 0x014fec0003800000 */
[----:B------:R-:W-:-:S07]  /*0430*/  MOV R4, 0x450 ;  /* 0x0000045000047802 */ /* 0x000fce0000000f00 */
[----:B012--5:R-:W-:Y:S05]  /*0440*/  CALL.REL.NOINC `($__internal_1_$__cuda_sm3x_div_rn_noftz_f32_slowpath) ;  /* 0x00000010008c7944 */ /* 0x027fea0003c00000 */
[----:B------:R-:W-:-:S07]  /*0450*/  IMAD.MOV.U32 R16, RZ, RZ, R0 ;  /* 0x000000ffff107224 */ /* 0x000fce00078e0000 */
.L_x_2:
[----:B------:R-:W3:Y:S01]  /*0460*/  F2F.F64.F32 R2, R16 ;  /* 0x0000001000027310 */ /* 0x000ee20000201800 */
[----:B------:R-:W-:Y:S01]  /*0470*/  UMOV UR4, 0x54442d11 ;  /* 0x54442d1100047882 */ /* 0x000fe20000000000 */
[----:B------:R-:W-:Y:S01]  /*0480*/  UMOV UR5, 0x400921fb ;  /* 0x400921fb00057882 */ /* 0x000fe20000000000 */
[----:B------:R-:W-:Y:S01]  /*0490*/  BSSY.RECONVERGENT B0, `(.L_x_3) ;  /* 0x00000f4000007945 */ /* 0x000fe20003800200 */
[----:B--2---:R-:W-:Y:S01]  /*04a0*/  IMAD.MOV.U32 R0, RZ, RZ, R14 ;  /* 0x000000ffff007224 */ /* 0x004fe200078e000e */
[----:B---3--:R-:W-:Y:S01]  /*04b0*/  DMUL R4, R2, UR4 ;  /* 0x0000000402047c28 */ /* 0x008fe20008000000 */
[----:B------:R-:W-:Y:S02]  /*04c0*/  IMAD.MOV.U32 R2, RZ, RZ, -0x771c970f ;  /* 0x88e368f1ff027424 */ /* 0x000fe400078e00ff */
[----:B------:R-:W-:-:S03]  /*04d0*/  IMAD.MOV.U32 R3, RZ, RZ, 0x3ee4f8b5 ;  /* 0x3ee4f8b5ff037424 */ /* 0x000fc600078e00ff */
[----:B------:R-:W2:Y:S08]  /*04e0*/  F2F.F32.F64 R17, R4 ;  /* 0x0000000400117310 */ /* 0x000eb00000301000 */
[----:B--2---:R-:W2:Y:S02]  /*04f0*/  F2F.F64.F32 R18, |R17| ;  /* 0x4000001100127310 */ /* 0x004ea40000201800 */
[----:B--2---:R-:W-:-:S14]  /*0500*/  DSETP.GEU.AND P0, PT, R18, R2, PT ;  /* 0x000000021200722a */ /* 0x004fdc0003f0e000 */
[----:B------:R-:W-:Y:S05]  /*0510*/  @!P0 BRA `(.L_x_4) ;  /* 0x0000000c00ac8947 */ /* 0x000fea0003800000 */
[----:B------:R-:W2:Y:S01]  /*0520*/  F2F.F64.F32 R4, R17 ;  /* 0x0000001100047310 */ /* 0x000ea20000201800 */
[----:B------:R-:W-:Y:S01]  /*0530*/  UMOV UR4, 0x54442d11 ;  /* 0x54442d1100047882 */ /* 0x000fe20000000000 */
[----:B------:R-:W-:Y:S01]  /*0540*/  UMOV UR5, 0x3ff921fb ;  /* 0x3ff921fb00057882 */ /* 0x000fe20000000000 */
[----:B-1----:R-:W-:Y:S01]  /*0550*/  MOV R0, R12 ;  /* 0x0000000c00007202 */ /* 0x002fe20000000f00 */
[----:B--2---:R-:W-:-:S10]  /*0560*/  DADD R4, R4, -UR4 ;  /* 0x8000000404047e29 */ /* 0x004fd40008000000 */
[----:B------:R-:W1:Y:S08]  /*0570*/  F2F.F32.F64 R4, R4 ;  /* 0x0000000400047310 */ /* 0x000e700000301000 */
[----:B-1----:R-:W1:Y:S02]  /*0580*/  F2F.F64.F32 R18, |R4| ;  /* 0x4000000400127310 */ /* 0x002e640000201800 */
[----:B-1----:R-:W-:-:S14]  /*0590*/  DSETP.GEU.AND P0, PT, R18, R2, PT ;  /* 0x000000021200722a */ /* 0x002fdc0003f0e000 */
[----:B------:R-:W-:Y:S05]  /*05a0*/  @!P0 BRA `(.L_x_4) ;  /* 0x0000000c00888947 */ /* 0x000fea0003800000 */
[C---:B------:R-:W-:Y:S01]  /*05b0*/  FMUL R0, R17.reuse, 0.63661974668502807617 ;  /* 0x3f22f98311007820 */ /* 0x040fe20000400000 */
[----:B------:R-:W-:Y:S01]  /*05c0*/  FSETP.GE.AND P0, PT, |R17|, 105615, PT ;  /* 0x47ce47801100780b */ /* 0x000fe20003f06200 */
[----:B------:R-:W-:Y:S04]  /*05d0*/  BSSY.RECONVERGENT B1, `(.L_x_5) ;  /* 0x0000041000017945 */ /* 0x000fe80003800200 */
[----:B------:R-:W1:Y:S02]  /*05e0*/  F2I.NTZ R0, R0 ;  /* 0x0000000000007305 */ /* 0x000e640000203100 */
[----:B-1----:R-:W-:Y:S01]  /*05f0*/  I2FP.F32.S32 R2, R0 ;  /* 0x0000000000027245 */ /* 0x002fe20000201400 */
[----:B------:R-:W-:-:S04]  /*0600*/  IMAD.MOV.U32 R20, RZ, RZ, R0 ;  /* 0x000000ffff147224 */ /* 0x000fc800078e0000 */
[----:B------:R-:W-:-:S04]  /*0610*/  FFMA R3, R2, -1.5707962512969970703, R17 ;  /* 0xbfc90fda02037823 */ /* 0x000fc80000000011 */
[----:B------:R-:W-:-:S04]  /*0620*/  FFMA R3, R2, -7.5497894158615963534e-08, R3 ;  /* 0xb3a2216802037823 */ /* 0x000fc80000000003 */
[----:B------:R-:W-:-:S04]  /*0630*/  FFMA R5, R2, -5.3903029534742383927e-15, R3 ;  /* 0xa7c234c502057823 */ /* 0x000fc80000000003 */
[----:B------:R-:W-:Y:S01]  /*0640*/  IMAD.MOV.U32 R2, RZ, RZ, R5 ;  /* 0x000000ffff027224 */ /* 0x000fe200078e0005 */
[----:B------:R-:W-:Y:S06]  /*0650*/  @!P0 BRA `(.L_x_6) ;  /* 0x0000000000e08947 */ /* 0x000fec0003800000 */
[----:B------:R-:W-:-:S13]  /*0660*/  FSETP.NEU.AND P0, PT, |R17|, +INF , PT ;  /* 0x7f8000001100780b */ /* 0x000fda0003f0d200 */
[----:B------:R-:W-:Y:S05]  /*0670*/  @!P0 BRA `(.L_x_7) ;  /* 0x0000000000d08947 */ /* 0x000fea0003800000 */
[----:B------:R-:W-:Y:S01]  /*0680*/  IMAD.SHL.U32 R2, R17, 0x100, RZ ;  /* 0x0000010011027824 */ /* 0x000fe200078e00ff */
[----:B------:R-:W-:Y:S01]  /*0690*/  MOV R0, R1 ;  /* 0x0000000100007202 */ /* 0x000fe20000000f00 */
[----:B------:R-:W-:Y:S01]  /*06a0*/  IMAD.MOV.U32 R21, RZ, RZ, RZ ;  /* 0x000000ffff157224 */ /* 0x000fe200078e00ff */
[----:B------:R-:W1:Y:S02]  /*06b0*/  LDCU.64 UR10, c[0x4][URZ] ;  /* 0x01000000ff0a77ac */ /* 0x000e640008000a00 */
[----:B------:R-:W-:Y:S01]  /*06c0*/  LOP3.LUT R25, R2, 0x80000000, RZ, 0xfc, !PT ;  /* 0x8000000002197812 */ /* 0x000fe200078efcff */
[----:B------:R-:W-:Y:S01]  /*06d0*/  UMOV UR5, URZ ;  /* 0x000000ff00057c82 */ /* 0x000fe20008000000 */
[----:B------:R-:W-:-:S05]  /*06e0*/  UMOV UR4, URZ ;  /* 0x000000ff00047c82 */ /* 0x000fca0008000000 */
.L_x_8:
[----:B-1----:R-:W-:Y:S02]  /*06f0*/  IMAD.U32 R2, RZ, RZ, UR10 ;  /* 0x0000000aff027e24 */ /* 0x002fe4000f8e00ff */
[----:B------:R-:W-:-:S05]  /*0700*/  IMAD.U32 R3, RZ, RZ, UR11 ;  /* 0x0000000bff037e24 */ /* 0x000fca000f8e00ff */
[----:B------:R-:W2:Y:S01]  /*0710*/  LDG.E.CONSTANT R2, desc[UR8][R2.64] ;  /* 0x0000000802027981 */ /* 0x000ea2000c1e9900 */
[----:B------:R-:W-:Y:S02]  /*0720*/  UIADD3 UR10, UP0, UPT, UR10, 0x4, URZ ;  /* 0x000000040a0a7890 */ /* 0x000fe4000ff1e0ff */
[----:B------:R-:W-:Y:S02]  /*0730*/  UIADD3 UR4, UPT, UPT, UR4, 0x1, URZ ;  /* 0x0000000104047890 */ /* 0x000fe4000fffe0ff */
[----:B------:R-:W-:Y:S02]  /*0740*/  UIADD3.X UR11, UPT, UPT, URZ, UR11, URZ, UP0, !UPT ;  /* 0x0000000bff0b7290 */ /* 0x000fe400087fe4ff */
[----:B------:R-:W-:Y:S01]  /*0750*/  UISETP.NE.AND UP0, UPT, UR4, 0x6, UPT ;  /* 0x000000060400788c */ /* 0x000fe2000bf05270 */
[----:B--2---:R-:W-:-:S03]  /*0760*/  IMAD.WIDE.U32 R18, R2, R25, RZ ;  /* 0x0000001902127225 */ /* 0x004fc600078e00ff */
[----:B------:R-:W-:-:S04]  /*0770*/  IADD3 R23, P0, PT, R18, R21, RZ ;  /* 0x0000001512177210 */ /* 0x000fc80007f1e0ff */
[----:B------:R-:W-:Y:S01]  /*0780*/  IADD3.X R21, PT, PT, R19, UR5, RZ, P0, !PT ;  /* 0x0000000513157c10 */ /* 0x000fe200087fe4ff */
[----:B------:R1:W-:Y:S02]  /*0790*/  STL [R0], R23 ;  /* 0x0000001700007387 */ /* 0x0003e40000100800 */
[----:B-1----:R-:W-:Y:S01]  /*07a0*/  VIADD R0, R0, 0x4 ;  /* 0x0000000400007836 */ /* 0x002fe20000000000 */
[----:B------:R-:W-:Y:S06]  /*07b0*/  BRA.U UP0, `(.L_x_8) ;  /* 0xfffffffd00cc7547 */ /* 0x000fec000b83ffff */
[----:B------:R-:W-:Y:S01]  /*07c0*/  SHF.R.U32.HI R4, RZ, 0x17, R17 ;  /* 0x00000017ff047819 */ /* 0x000fe20000011611 */
[----:B------:R1:W-:Y:S03]  /*07d0*/  STL [R1+0x18], R21 ;  /* 0x0000181501007387 */ /* 0x0003e60000100800 */
[C---:B------:R-:W-:Y:S02]  /*07e0*/  LOP3.LUT R0, R4.reuse, 0xe0, RZ, 0xc0, !PT ;  /* 0x000000e004007812 */ /* 0x040fe400078ec0ff */
[----:B------:R-:W-:-:S03]  /*07f0*/  LOP3.LUT P0, RZ, R4, 0x1f, RZ, 0xc0, !PT ;  /* 0x0000001f04ff7812 */ /* 0x000fc6000780c0ff */
[----:B------:R-:W-:-:S05]  /*0800*/  VIADD R0, R0, 0xffffff80 ;  /* 0xffffff8000007836 */ /* 0x000fca0000000000 */
[----:B------:R-:W-:-:S05]  /*0810*/  SHF.R.U32.HI R0, RZ, 0x5, R0 ;  /* 0x00000005ff007819 */ /* 0x000fca0000011600 */
[----:B------:R-:W-:-:S05]  /*0820*/  IMAD R18, R0, -0x4, R1 ;  /* 0xfffffffc00127824 */ /* 0x000fca00078e0201 */
[----:B------:R-:W2:Y:S04]  /*0830*/  LDL R0, [R18+0x18] ;  /* 0x0000180012007983 */ /* 0x000ea80000100800 */
[----:B------:R-:W2:Y:S04]  /*0840*/  LDL R3, [R18+0x14] ;  /* 0x0000140012037983 */ /* 0x000ea80000100800 */
[----:B------:R-:W3:Y:S01]  /*0850*/  @P0 LDL R2, [R18+0x10] ;  /* 0x0000100012020983 */ /* 0x000ee20000100800 */
[----:B------:R-:W-:Y:S01]  /*0860*/  LOP3.LUT R4, R4, 0x1f, RZ, 0xc0, !PT ;  /* 0x0000001f04047812 */ /* 0x000fe200078ec0ff */
[----:B------:R-:W-:Y:S01]  /*0870*/  UMOV UR4, 0x54442d19 ;  /* 0x54442d1900047882 */ /* 0x000fe20000000000 */
[----:B------:R-:W-:-:S02]  /*0880*/  UMOV UR5, 0x3bf921fb ;  /* 0x3bf921fb00057882 */ /* 0x000fc40000000000 */
[-C--:B--2---:R-:W-:Y:S02]  /*0890*/  @P0 SHF.L.W.U32.HI R0, R3, R4.reuse, R0 ;  /* 0x0000000403000219 */ /* 0x084fe40000010e00 */
[----:B---3--:R-:W-:Y:S02]  /*08a0*/  @P0 SHF.L.W.U32.HI R3, R2, R4, R3 ;  /* 0x0000000402030219 */ /* 0x008fe40000010e03 */
[----:B------:R-:W-:Y:S02]  /*08b0*/  ISETP.GE.AND P0, PT, R17, RZ, PT ;  /* 0x000000ff1100720c */ /* 0x000fe40003f06270 */
[C---:B------:R-:W-:Y:S02]  /*08c0*/  SHF.L.W.U32.HI R4, R3.reuse, 0x2, R0 ;  /* 0x0000000203047819 */ /* 0x040fe40000010e00 */
[----:B------:R-:W-:Y:S02]  /*08d0*/  SHF.L.U32 R3, R3, 0x2, RZ ;  /* 0x0000000203037819 */ /* 0x000fe400000006ff */
[----:B------:R-:W-:-:S02]  /*08e0*/  SHF.R.S32.HI R16, RZ, 0x1f, R4 ;  /* 0x0000001fff107819 */ /* 0x000fc40000011404 */
[----:B-1----:R-:W-:Y:S02]  /*08f0*/  SHF.R.U32.HI R21, RZ, 0x1e, R0 ;  /* 0x0000001eff157819 */ /* 0x002fe40000011600 */
[C---:B------:R-:W-:Y:S02]  /*0900*/  LOP3.LUT R2, R16.reuse, R3, RZ, 0x3c, !PT ;  /* 0x0000000310027212 */ /* 0x040fe400078e3cff */
[----:B------:R-:W-:Y:S02]  /*0910*/  LOP3.LUT R3, R16, R4, RZ, 0x3c, !PT ;  /* 0x0000000410037212 */ /* 0x000fe400078e3cff */
[C---:B------:R-:W-:Y:S02]  /*0920*/  LEA.HI R0, R4.reuse, R21, RZ, 0x1 ;  /* 0x0000001504007211 */ /* 0x040fe400078f08ff */
[----:B------:R-:W-:Y:S02]  /*0930*/  LOP3.LUT R16, R4, R17, RZ, 0x3c, !PT ;  /* 0x0000001104107212 */ /* 0x000fe400078e3cff */
[----:B------:R-:W1:Y:S01]  /*0940*/  I2F.F64.S64 R2, R2 ;  /* 0x0000000200027312 */ /* 0x000e620000301c00 */
[----:B------:R-:W-:Y:S01]  /*0950*/  IMAD.MOV R4, RZ, RZ, -R0 ;  /* 0x000000ffff047224 */ /* 0x000fe200078e0a00 */
[----:B------:R-:W-:-:S03]  /*0960*/  ISETP.GE.AND P1, PT, R16, RZ, PT ;  /* 0x000000ff1000720c */ /* 0x000fc60003f26270 */
[----:B------:R-:W-:Y:S01]  /*0970*/  @!P0 IMAD.MOV.U32 R0, RZ, RZ, R4 ;  /* 0x000000ffff008224 */ /* 0x000fe200078e0004 */
[----:B-1----:R-:W-:-:S10]  /*0980*/  DMUL R18, R2, UR4 ;  /* 0x0000000402127c28 */ /* 0x002fd40008000000 */
[----:B------:R-:W1:Y:S02]  /*0990*/  F2F.F32.F64 R18, R18 ;  /* 0x0000001200127310 */ /* 0x000e640000301000 */
[----:B-1----:R-:W-:Y:S01]  /*09a0*/  FSEL R2, -R18, R18, !P1 ;  /* 0x0000001212027208 */ /* 0x002fe20004800100 */
[----:B------:R-:W-:Y:S06]  /*09b0*/  BRA `(.L_x_6) ;  /* 0x0000000000087947 */ /* 0x000fec0003800000 */
.L_x_7:
[----:B------:R-:W-:Y:S01]  /*09c0*/  FMUL R2, RZ, R17 ;  /* 0x00000011ff027220 */ /* 0x000fe20000400000 */
[----:B------:R-:W-:-:S07]  /*09d0*/  IMAD.MOV.U32 R0, RZ, RZ, RZ ;  /* 0x000000ffff007224 */ /* 0x000fce00078e00ff */
.L_x_6:
[----:B------:R-:W-:Y:S05]  /*09e0*/  BSYNC.RECONVERGENT B1 ;  /* 0x0000000000017941 */ /* 0x000fea0003800200 */
.L_x_5:
[----:B------:R-:W-:Y:S02]  /*09f0*/  IMAD.MOV.U32 R16, RZ, RZ, 0x37cbac00 ;  /* 0x37cbac00ff107424 */ /* 0x000fe400078e00ff */
[----:B------:R-:W-:Y:S01]  /*0a00*/  FMUL R3, R2, R2 ;  /* 0x0000000202037220 */ /* 0x000fe20000400000 */
[C---:B------:R-:W-:Y:S01]  /*0a10*/  LOP3.LUT R18, R0.reuse, 0x1, RZ, 0xc0, !PT ;  /* 0x0000000100127812 */ /* 0x040fe200078ec0ff */
[----:B------:R-:W-:Y:S01]  /*0a20*/  VIADD R0, R0, 0x1 ;  /* 0x0000000100007836 */ /* 0x000fe20000000000 */
[----:B------:R-:W-:Y:S01]  /*0a30*/  MOV R22, 0x3c0885e4 ;  /* 0x3c0885e400167802 */ /* 0x000fe20000000f00 */
[----:B------:R-:W-:Y:S01]  /*0a40*/  FFMA R4, R3, R16, -0.0013887860113754868507 ;  /* 0xbab607ed03047423 */ /* 0x000fe20000000010 */
[----:B------:R-:W-:Y:S01]  /*0a50*/  ISETP.NE.U32.AND P0, PT, R18, 0x1, PT ;  /* 0x000000011200780c */ /* 0x000fe20003f05070 */
[----:B------:R-:W-:Y:S01]  /*0a60*/  IMAD.MOV.U32 R23, RZ, RZ, 0x3e2aaaa8 ;  /* 0x3e2aaaa8ff177424 */ /* 0x000fe200078e00ff */
[----:B------:R-:W-:Y:S01]  /*0a70*/  LOP3.LUT P1, RZ, R0, 0x2, RZ, 0xc0, !PT ;  /* 0x0000000200ff7812 */ /* 0x000fe2000782c0ff */
[----:B------:R-:W-:Y:S01]  /*0a80*/  BSSY.RECONVERGENT B1, `(.L_x_9) ;  /* 0x000003f000017945 */ /* 0x000fe20003800200 */
[----:B------:R-:W-:-:S02]  /*0a90*/  FSEL R4, R4, -0.00019574658654164522886, P0 ;  /* 0xb94d415304047808 */ /* 0x000fc40000000000 */
[----:B------:R-:W-:Y:S02]  /*0aa0*/  FSEL R18, R22, 0.041666727513074874878, !P0 ;  /* 0x3d2aaabb16127808 */ /* 0x000fe40004000000 */
[----:B------:R-:W-:Y:S02]  /*0ab0*/  FSEL R0, R2, 1, !P0 ;  /* 0x3f80000002007808 */ /* 0x000fe40004000000 */
[----:B------:R-:W-:Y:S01]  /*0ac0*/  FSEL R21, -R23, -0.4999999701976776123, !P0 ;  /* 0xbeffffff17157808 */ /* 0x000fe20004000100 */
[----:B------:R-:W-:Y:S01]  /*0ad0*/  FFMA R4, R3, R4, R18 ;  /* 0x0000000403047223 */ /* 0x000fe20000000012 */
[----:B------:R-:W-:Y:S01]  /*0ae0*/  FSETP.GE.AND P0, PT, |R17|, 105615, PT ;  /* 0x47ce47801100780b */ /* 0x000fe20003f06200 */
[C---:B------:R-:W-:Y:S02]  /*0af0*/  FFMA R19, R3.reuse, R0, RZ ;  /* 0x0000000003137223 */ /* 0x040fe400000000ff */
[----:B------:R-:W-:-:S04]  /*0b00*/  FFMA R4, R3, R4, R21 ;  /* 0x0000000403047223 */ /* 0x000fc80000000015 */
[----:B------:R-:W-:-:S04]  /*0b10*/  FFMA R0, R19, R4, R0 ;  /* 0x0000000413007223 */ /* 0x000fc80000000000 */
[----:B------:R-:W-:Y:S02]  /*0b20*/  @P1 FADD R0, RZ, -R0 ;  /* 0x80000000ff001221 */ /* 0x000fe40000000000 */
[----:B------:R-:W-:Y:S05]  /*0b30*/  @!P0 BRA `(.L_x_10) ;  /* 0x0000000000cc8947 */ /* 0x000fea0003800000 */
[----:B------:R-:W-:-:S13]  /*0b40*/  FSETP.NEU.AND P0, PT, |R17|, +INF , PT ;  /* 0x7f8000001100780b */ /* 0x000fda0003f0d200 */
[----:B------:R-:W-:Y:S05]  /*0b50*/  @!P0 BRA `(.L_x_11) ;  /* 0x0000000000bc8947 */ /* 0x000fea0003800000 */
[----:B------:R-:W1:Y:S01]  /*0b60*/  LDC.64 R2, c[0x4][RZ] ;  /* 0x01000000ff027b82 */ /* 0x000e620000000a00 */
[----:B------:R-:W-:Y:S01]  /*0b70*/  IMAD.SHL.U32 R18, R17, 0x100, RZ ;  /* 0x0000010011127824 */ /* 0x000fe200078e00ff */
[----:B------:R-:W-:Y:S01]  /*0b80*/  CS2R R4, SRZ ;  /* 0x0000000000047805 */ /* 0x000fe2000001ff00 */
[----:B------:R-:W-:-:S03]  /*0b90*/  UMOV UR4, URZ ;  /* 0x000000ff00047c82 */ /* 0x000fc60008000000 */
[----:B------:R-:W-:-:S07]  /*0ba0*/  LOP3.LUT R27, R18, 0x80000000, RZ, 0xfc, !PT ;  /* 0x80000000121b7812 */ /* 0x000fce00078efcff */
.L_x_12:
[----:B-1----:R-:W-:-:S06]  /*0bb0*/  IMAD.WIDE.U32 R18, R5, 0x4, R2 ;  /* 0x0000000405127825 */ /* 0x002fcc00078e0002 */
[----:B--2---:R-:W2:Y:S01]  /*0bc0*/  LDG.E.CONSTANT R18, desc[UR8][R18.64] ;  /* 0x0000000812127981 */ /* 0x004ea2000c1e9900 */
[C---:B------:R-:W-:Y:S01]  /*0bd0*/  IMAD R24, R5.reuse, 0x4, R1 ;  /* 0x0000000405187824 */ /* 0x040fe200078e0201 */
[----:B------:R-:W-:-:S04]  /*0be0*/  IADD3 R5, PT, PT, R5, 0x1, RZ ;  /* 0x0000000105057810 */ /* 0x000fc80007ffe0ff */
[----:B------:R-:W-:Y:S01]  /*0bf0*/  ISETP.NE.AND P0, PT, R5, 0x6, PT ;  /* 0x000000060500780c */ /* 0x000fe20003f05270 */
[----:B--2---:R-:W-:-:S03]  /*0c00*/  IMAD.WIDE.U32 R20, R18, R27, RZ ;  /* 0x0000001b12147225 */ /* 0x004fc600078e00ff */
[----:B------:R-:W-:-:S04]  /*0c10*/  IADD3 R25, P1, PT, R20, R4, RZ ;  /* 0x0000000414197210 */ /* 0x000fc80007f3e0ff */
[----:B------:R-:W-:Y:S01]  /*0c20*/  IADD3.X R4, PT, PT, R21, UR4, RZ, P1, !PT ;  /* 0x0000000415047c10 */ /* 0x000fe20008ffe4ff */
[----:B------:R2:W-:Y:S04]  /*0c30*/  STL [R24], R25 ;  /* 0x0000001918007387 */ /* 0x0005e80000100800 */
[----:B------:R-:W-:Y:S05]  /*0c40*/  @P0 BRA `(.L_x_12) ;  /* 0xfffffffc00d80947 */ /* 0x000fea000383ffff */
[----:B------:R-:W-:Y:S01]  /*0c50*/  SHF.R.U32.HI R18, RZ, 0x17, R17 ;  /* 0x00000017ff127819 */ /* 0x000fe20000011611 */
[----:B------:R1:W-:Y:S03]  /*0c60*/  STL [R1+0x18], R4 ;  /* 0x0000180401007387 */ /* 0x0003e60000100800 */
[C---:B------:R-:W-:Y:S02]  /*0c70*/  LOP3.LUT R2, R18.reuse, 0xe0, RZ, 0xc0, !PT ;  /* 0x000000e012027812 */ /* 0x040fe400078ec0ff */
[----:B------:R-:W-:-:S03]  /*0c80*/  LOP3.LUT P0, RZ, R18, 0x1f, RZ, 0xc0, !PT ;  /* 0x0000001f12ff7812 */ /* 0x000fc6000780c0ff */
[----:B------:R-:W-:-:S05]  /*0c90*/  VIADD R2, R2, 0xffffff80 ;  /* 0xffffff8002027836 */ /* 0x000fca0000000000 */
[----:B------:R-:W-:-:S05]  /*0ca0*/  SHF.R.U32.HI R2, RZ, 0x5, R2 ;  /* 0x00000005ff027819 */ /* 0x000fca0000011602 */
[----:B------:R-:W-:-:S05]  /*0cb0*/  IMAD R19, R2, -0x4, R1 ;  /* 0xfffffffc02137824 */ /* 0x000fca00078e0201 */
[----:B------:R-:W3:Y:S04]  /*0cc0*/  LDL R5, [R19+0x18] ;  /* 0x0000180013057983 */ /* 0x000ee80000100800 */
[----:B------:R-:W3:Y:S04]  /*0cd0*/  LDL R2, [R19+0x14] ;  /* 0x0000140013027983 */ /* 0x000ee80000100800 */
[----:B------:R-:W4:Y:S01]  /*0ce0*/  @P0 LDL R3, [R19+0x10] ;  /* 0x0000100013030983 */ /* 0x000f220000100800 */
[----:B------:R-:W-:Y:S01]  /*0cf0*/  LOP3.LUT R18, R18, 0x1f, RZ, 0xc0, !PT ;  /* 0x0000001f12127812 */ /* 0x000fe200078ec0ff */
[----:B------:R-:W-:Y:S01]  /*0d00*/  UMOV UR4, 0x54442d19 ;  /* 0x54442d1900047882 */ /* 0x000fe20000000000 */
[----:B------:R-:W-:Y:S01]  /*0d10*/  UMOV UR5, 0x3bf921fb ;  /* 0x3bf921fb00057882 */ /* 0x000fe20000000000 */
[----:B------:R-:W-:-:S02]  /*0d20*/  ISETP.GE.AND P1, PT, R17, RZ, PT ;  /* 0x000000ff1100720c */ /* 0x000fc40003f26270 */
[-C--:B---3--:R-:W-:Y:S02]  /*0d30*/  @P0 SHF.L.W.U32.HI R5, R2, R18.reuse, R5 ;  /* 0x0000001202050219 */ /* 0x088fe40000010e05 */
[----:B----4-:R-:W-:-:S04]  /*0d40*/  @P0 SHF.L.W.U32.HI R2, R3, R18, R2 ;  /* 0x0000001203020219 */ /* 0x010fc80000010e02 */
[C-C-:B------:R-:W-:Y:S01]  /*0d50*/  SHF.L.W.U32.HI R20, R2.reuse, 0x2, R5.reuse ;  /* 0x0000000202147819 */ /* 0x140fe20000010e05 */
[----:B------:R-:W-:Y:S01]  /*0d60*/  IMAD.SHL.U32 R2, R2, 0x4, RZ ;  /* 0x0000000402027824 */ /* 0x000fe200078e00ff */
[----:B------:R-:W-:Y:S02]  /*0d70*/  SHF.R.U32.HI R5, RZ, 0x1e, R5 ;  /* 0x0000001eff057819 */ /* 0x000fe40000011605 */
[----:B------:R-:W-:Y:S02]  /*0d80*/  SHF.R.S32.HI R3, RZ, 0x1f, R20 ;  /* 0x0000001fff037819 */ /* 0x000fe40000011414 */
[----:B------:R-:W-:Y:S02]  /*0d90*/  LOP3.LUT R17, R20, R17, RZ, 0x3c, !PT ;  /* 0x0000001114117212 */ /* 0x000fe400078e3cff */
[C---:B------:R-:W-:Y:S02]  /*0da0*/  LOP3.LUT R2, R3.reuse, R2, RZ, 0x3c, !PT ;  /* 0x0000000203027212 */ /* 0x040fe400078e3cff */
[----:B------:R-:W-:-:S02]  /*0db0*/  LOP3.LUT R3, R3, R20, RZ, 0x3c, !PT ;  /* 0x0000001403037212 */ /* 0x000fc400078e3cff */
[----:B------:R-:W-:Y:S02]  /*0dc0*/  LEA.HI R20, R20, R5, RZ, 0x1 ;  /* 0x0000000514147211 */ /* 0x000fe400078f08ff */
[----:B------:R-:W-:Y:S02]  /*0dd0*/  ISETP.GE.AND P0, PT, R17, RZ, PT ;  /* 0x000000ff1100720c */ /* 0x000fe40003f06270 */
[----:B------:R-:W3:Y:S01]  /*0de0*/  I2F.F64.S64 R2, R2 ;  /* 0x0000000200027312 */ /* 0x000ee20000301c00 */
[----:B-1----:R-:W-:-:S04]  /*0df0*/  IMAD.MOV R4, RZ, RZ, -R20 ;  /* 0x000000ffff047224 */ /* 0x002fc800078e0a14 */
[----:B------:R-:W-:Y:S01]  /*0e00*/  @!P1 IMAD.MOV.U32 R20, RZ, RZ, R4 ;  /* 0x000000ffff149224 */ /* 0x000fe200078e0004 */
[----:B---3--:R-:W-:-:S10]  /*0e10*/  DMUL R18, R2, UR4 ;  /* 0x0000000402127c28 */ /* 0x008fd40008000000 */
[----:B------:R-:W1:Y:S02]  /*0e20*/  F2F.F32.F64 R18, R18 ;  /* 0x0000001200127310 */ /* 0x000e640000301000 */
[----:B-1----:R-:W-:Y:S01]  /*0e30*/  FSEL R5, -R18, R18, !P0 ;  /* 0x0000001212057208 */ /* 0x002fe20004000100 */
[----:B------:R-:W-:Y:S06]  /*0e40*/  BRA `(.L_x_10) ;  /* 0x0000000000087947 */ /* 0x000fec0003800000 */
.L_x_11:
[----:B------:R-:W-:Y:S01]  /*0e50*/  FMUL R5, RZ, R17 ;  /* 0x00000011ff057220 */ /* 0x000fe20000400000 */
[----:B------:R-:W-:-:S07]  /*0e60*/  MOV R20, RZ ;  /* 0x000000ff00147202 */ /* 0x000fce0000000f00 */
.L_x_10:
[----:B------:R-:W-:Y:S05]  /*0e70*/  BSYNC.RECONVERGENT B1 ;  /* 0x0000000000017941 */ /* 0x000fea0003800200 */
.L_x_9:
[----:B------:R-:W-:Y:S01]  /*0e80*/  FMUL R2, R5, R5 ;  /* 0x0000000505027220 */ /* 0x000fe20000400000 */
[C---:B------:R-:W-:Y:S01]  /*0e90*/  LOP3.LUT R3, R20.reuse, 0x1, RZ, 0xc0, !PT ;  /* 0x0000000114037812 */ /* 0x040fe200078ec0ff */
[----:B------:R-:W-:Y:S01]  /*0ea0*/  BSSY.RECONVERGENT B1, `(.L_x_13) ;  /* 0x000001a000017945 */ /* 0x000fe20003800200 */
[----:B------:R-:W-:Y:S01]  /*0eb0*/  LOP3.LUT P1, RZ, R20, 0x2, RZ, 0xc0, !PT ;  /* 0x0000000214ff7812 */ /* 0x000fe2000782c0ff */
[----:B------:R-:W-:Y:S01]  /*0ec0*/  FFMA R16, R2, R16, -0.0013887860113754868507 ;  /* 0xbab607ed02107423 */ /* 0x000fe20000000010 */
[----:B------:R-:W-:-:S04]  /*0ed0*/  ISETP.NE.U32.AND P0, PT, R3, 0x1, PT ;  /* 0x000000010300780c */ /* 0x000fc80003f05070 */
[----:B------:R-:W-:Y:S02]  /*0ee0*/  FSEL R17, R22, 0.041666727513074874878, P0 ;  /* 0x3d2aaabb16117808 */ /* 0x000fe40000000000 */
[----:B------:R-:W-:Y:S02]  /*0ef0*/  FSEL R3, R16, -0.00019574658654164522886, !P0 ;  /* 0xb94d415310037808 */ /* 0x000fe40004000000 */
[----:B------:R-:W-:Y:S02]  /*0f00*/  FSEL R5, R5, 1, P0 ;  /* 0x3f80000005057808 */ /* 0x000fe40000000000 */
[----:B------:R-:W-:Y:S01]  /*0f10*/  FSEL R16, -R23, -0.4999999701976776123, P0 ;  /* 0xbeffffff17107808 */ /* 0x000fe20000000100 */
[C---:B------:R-:W-:Y:S02]  /*0f20*/  FFMA R3, R2.reuse, R3, R17 ;  /* 0x0000000302037223 */ /* 0x040fe40000000011 */
[C---:B------:R-:W-:Y:S02]  /*0f30*/  FFMA R4, R2.reuse, R5, RZ ;  /* 0x0000000502047223 */ /* 0x040fe400000000ff */
[----:B------:R-:W-:-:S04]  /*0f40*/  FFMA R3, R2, R3, R16 ;  /* 0x0000000302037223 */ /* 0x000fc80000000010 */
[----:B------:R-:W-:-:S04]  /*0f50*/  FFMA R5, R4, R3, R5 ;  /* 0x0000000304057223 */ /* 0x000fc80000000005 */
[----:B------:R-:W-:-:S04]  /*0f60*/  @P1 FADD R5, RZ, -R5 ;  /* 0x80000005ff051221 */ /* 0x000fc80000000000 */
[----:B------:R-:W1:Y:S08]  /*0f70*/  MUFU.RCP R2, R5 ;  /* 0x0000000500027308 */ /* 0x000e700000001000 */
[----:B------:R-:W3:Y:S01]  /*0f80*/  FCHK P0, -R0, R5 ;  /* 0x0000000500007302 */ /* 0x000ee20000000100 */
[----:B-1----:R-:W-:-:S04]  /*0f90*/  FFMA R3, -R5, R2, 1 ;  /* 0x3f80000005037423 */ /* 0x002fc80000000102 */
[----:B------:R-:W-:-:S04]  /*0fa0*/  FFMA R3, R2, R3, R2 ;  /* 0x0000000302037223 */ /* 0x000fc80000000002 */
[----:B------:R-:W-:-:S04]  /*0fb0*/  FFMA R2, -R0, R3, RZ ;  /* 0x0000000300027223 */ /* 0x000fc800000001ff */
[----:B------:R-:W-:-:S04]  /*0fc0*/  FFMA R4, -R5, R2, -R0 ;  /* 0x0000000205047223 */ /* 0x000fc80000000900 */
[----:B------:R-:W-:Y:S01]  /*0fd0*/  FFMA R3, R3, R4, R2 ;  /* 0x0000000403037223 */ /* 0x000fe20000000002 */
[----:B---3--:R-:W-:Y:S06]  /*0fe0*/  @!P0 BRA `(.L_x_14) ;  /* 0x0000000000148947 */ /* 0x008fec0003800000 */
[----:B------:R-:W-:Y:S01]  /*0ff0*/  FADD R0, -R0, -RZ ;  /* 0x800000ff00007221 */ /* 0x000fe20000000100 */
[----:B------:R-:W-:Y:S01]  /*1000*/  IMAD.MOV.U32 R3, RZ, RZ, R5 ;  /* 0x000000ffff037224 */ /* 0x000fe200078e0005 */
[----:B------:R-:W-:-:S07]  /*1010*/  MOV R4, 0x1030 ;  /* 0x0000103000047802 */ /* 0x000fce0000000f00 */
[----:B0-2--5:R-:W-:Y:S05]  /*1020*/  CALL.REL.NOINC `($__internal_1_$__cuda_sm3x_div_rn_noftz_f32_slowpath) ;  /* 0x0000000400947944 */ /* 0x025fea0003c00000 */
[----:B------:R-:W-:-:S07]  /*1030*/  IMAD.MOV.U32 R3, RZ, RZ, R0 ;  /* 0x000000ffff037224 */ /* 0x000fce00078e0000 */
.L_x_14:
[----:B------:R-:W-:Y:S05]  /*1040*/  BSYNC.RECONVERGENT B1 ;  /* 0x0000000000017941 */ /* 0x000fea0003800200 */
.L_x_13:
[----:B------:R-:W1:Y:S01]  /*1050*/  MUFU.RCP R0, R3 ;  /* 0x0000000300007308 */ /* 0x000e620000001000 */
[----:B------:R-:W-:Y:S01]  /*1060*/  UMOV UR4, 0x3f800000 ;  /* 0x3f80000000047882 */ /* 0x000fe20000000000 */
[----:B------:R-:W-:Y:S01]  /*1070*/  BSSY.RECONVERGENT B1, `(.L_x_15) ;  /* 0x000000d000017945 */ /* 0x000fe20003800200 */
[----:B------:R-:W-:-:S05]  /*1080*/  IMAD.U32 R4, RZ, RZ, UR4 ;  /* 0x00000004ff047e24 */ /* 0x000fca000f8e00ff */
[----:B------:R-:W3:Y:S01]  /*1090*/  FCHK P0, -R4, R3 ;  /* 0x0000000304007302 */ /* 0x000ee20000000100 */
[----:B-1----:R-:W-:-:S04]  /*10a0*/  FFMA R5, R0, -R3, 1 ;  /* 0x3f80000000057423 */ /* 0x002fc80000000803 */
[----:B------:R-:W-:-:S04]  /*10b0*/  FFMA R0, R0, R5, R0 ;  /* 0x0000000500007223 */ /* 0x000fc80000000000 */
[----:B------:R-:W-:-:S04]  /*10c0*/  FFMA R2, R0, -1, RZ ;  /* 0xbf80000000027823 */ /* 0x000fc800000000ff */
[----:B------:R-:W-:-:S04]  /*10d0*/  FFMA R5, R2, -R3, -1 ;  /* 0xbf80000002057423 */ /* 0x000fc80000000803 */
[----:B------:R-:W-:Y:S01]  /*10e0*/  FFMA R2, R0, R5, R2 ;  /* 0x0000000500027223 */ /* 0x000fe20000000002 */
[----:B---3--:R-:W-:Y:S06]  /*10f0*/  @!P0 BRA `(.L_x_16) ;  /* 0x0000000000108947 */ /* 0x008fec0003800000 */
[----:B------:R-:W-:Y:S01]  /*1100*/  IMAD.MOV.U32 R0, RZ, RZ, -0x40800000 ;  /* 0xbf800000ff007424 */ /* 0x000fe200078e00ff */
[----:B------:R-:W-:-:S07]  /*1110*/  MOV R4, 0x1130 ;  /* 0x0000113000047802 */ /* 0x000fce0000000f00 */
[----:B0-2--5:R-:W-:Y:S05]  /*1120*/  CALL.REL.NOINC `($__internal_1_$__cuda_sm3x_div_rn_noftz_f32_slowpath) ;  /* 0x0000000400547944 */ /* 0x025fea0003c00000 */
[----:B------:R-:W-:-:S07]  /*1130*/  MOV R2, R0 ;  /* 0x0000000000027202 */ /* 0x000fce0000000f00 */
.L_x_16:
[----:B------:R-:W-:Y:S05]  /*1140*/  BSYNC.RECONVERGENT B1 ;  /* 0x0000000000017941 */ /* 0x000fea0003800200 */
.L_x_15:
[----:B------:R-:W-:Y:S01]  /*1150*/  FADD R17, R2, -R3 ;  /* 0x8000000302117221 */ /* 0x000fe20000000000 */
[----:B------:R-:W-:Y:S01]  /*1160*/  FFMA R0, -R13, R3, R10 ;  /* 0x000000030d007223 */ /* 0x000fe2000000010a */
[----:B------:R-:W-:Y:S02]  /*1170*/  BSSY.RECONVERGENT B1, `(.L_x_17) ;  /* 0x000000d000017945 */ /* 0x000fe40003800200 */
[----:B------:R-:W1:Y:S08]  /*1180*/  MUFU.RCP R4, R17 ;  /* 0x0000001100047308 */ /* 0x000e700000001000 */
[----:B------:R-:W3:Y:S01]  /*1190*/  FCHK P0, R0, R17 ;  /* 0x0000001100007302 */ /* 0x000ee20000000000 */
[----:B-1----:R-:W-:-:S04]  /*11a0*/  FFMA R5, -R17, R4, 1 ;  /* 0x3f80000011057423 */ /* 0x002fc80000000104 */
[----:B------:R-:W-:-:S04]  /*11b0*/  FFMA R5, R4, R5, R4 ;  /* 0x0000000504057223 */ /* 0x000fc80000000004 */
[----:B------:R-:W-:-:S04]  /*11c0*/  FFMA R4, R0, R5, RZ ;  /* 0x0000000500047223 */ /* 0x000fc800000000ff */
[----:B------:R-:W-:-:S04]  /*11d0*/  FFMA R3, -R17, R4, R0 ;  /* 0x0000000411037223 */ /* 0x000fc80000000100 */
[----:B------:R-:W-:Y:S01]  /*11e0*/  FFMA R3, R5, R3, R4 ;  /* 0x0000000305037223 */ /* 0x000fe20000000004 */
[----:B---3--:R-:W-:Y:S06]  /*11f0*/  @!P0 BRA `(.L_x_18) ;  /* 0x0000000000108947 */ /* 0x008fec0003800000 */
[----:B------:R-:W-:Y:S01]  /*1200*/  IMAD.MOV.U32 R3, RZ, RZ, R17 ;  /* 0x000000ffff037224 */ /* 0x000fe200078e0011 */
[----:B------:R-:W-:-:S07]  /*1210*/  MOV R4, 0x1230 ;  /* 0x0000123000047802 */ /* 0x000fce0000000f00 */
[----:B0-2--5:R-:W-:Y:S05]  /*1220*/  CALL.REL.NOINC `($__internal_1_$__cuda_sm3x_div_rn_noftz_f32_slowpath) ;  /* 0x0000000400147944 */ /* 0x025fea0003c00000 */
[----:B------:R-:W-:-:S07]  /*1230*/  IMAD.MOV.U32 R3, RZ, RZ, R0 ;  /* 0x000000ffff037224 */ /* 0x000fce00078e0000 */
.L_x_18:
[----:B------:R-:W-:Y:S05]  /*1240*/  BSYNC.RECONVERGENT B1 ;  /* 0x0000000000017941 */ /* 0x000fea0003800200 */
.L_x_17:
[----:B------:R-:W-:Y:S01]  /*1250*/  FMUL R0, R3, R2 ;  /* 0x0000000203007220 */ /* 0x000fe20000400000 */
[----:B------:R-:W-:Y:S03]  /*1260*/  BSSY.RECONVERGENT B1, `(.L_x_19) ;  /* 0x000000f000017945 */ /* 0x000fe60003800200 */
[----:B------:R-:W-:-:S04]  /*1270*/  FMUL R0, R0, R0 ;  /* 0x0000000000007220 */ /* 0x000fc80000400000 */
[----:B------:R-:W-:-:S04]  /*1280*/  FFMA R5, R3, R3, R0 ;  /* 0x0000000303057223 */ /* 0x000fc80000000000 */
[----:B------:R-:W-:Y:S01]  /*1290*/  VIADD R4, R5, 0xf3000000 ;  /* 0xf300000005047836 */ /* 0x000fe20000000000 */
[----:B------:R1:W3:Y:S04]  /*12a0*/  MUFU.RSQ R0, R5 ;  /* 0x0000000500007308 */ /* 0x0002e80000001400 */
[----:B------:R-:W-:-:S13]  /*12b0*/  ISETP.GT.U32.AND P0, PT, R4, 0x727fffff, PT ;  /* 0x727fffff0400780c */ /* 0x000fda0003f04070 */
[----:B-1-3--:R-:W-:Y:S05]  /*12c0*/  @!P0 BRA `(.L_x_20) ;  /* 0x0000000000108947 */ /* 0x00afea0003800000 */
[----:B------:R-:W-:-:S07]  /*12d0*/  MOV R19, 0x12f0 ;  /* 0x000012f000137802 */ /* 0x000fce0000000f00 */
[----:B0-2--5:R-:W-:Y:S05]  /*12e0*/  CALL.REL.NOINC `($__internal_0_$__cuda_sm20_sqrt_rn_f32_slowpath) ;  /* 0x0000000000847944 */ /* 0x025fea0003c00000 */
[----:B------:R-:W-:Y:S01]  /*12f0*/  IMAD.MOV.U32 R4, RZ, RZ, R0 ;  /* 0x000000ffff047224 */ /* 0x000fe200078e0000 */
[----:B------:R-:W-:Y:S06]  /*1300*/  BRA `(.L_x_21) ;  /* 0x0000000000107947 */ /* 0x000fec0003800000 */
.L_x_20:
[----:B------:R-:W-:Y:S01]  /*1310*/  FMUL.FTZ R4, R5, R0 ;  /* 0x0000000005047220 */ /* 0x000fe20000410000 */
[----:B------:R-:W-:-:S03]  /*1320*/  FMUL.FTZ R0, R0, 0.5 ;  /* 0x3f00000000007820 */ /* 0x000fc60000410000 */
[----:B------:R-:W-:-:S04]  /*1330*/  FFMA R5, -R4, R4, R5 ;  /* 0x0000000404057223 */ /* 0x000fc80000000105 */
[----:B------:R-:W-:-:S07]  /*1340*/  FFMA R4, R5, R0, R4 ;  /* 0x0000000005047223 */ /* 0x000fce0000000004 */
.L_x_21:
[----:B------:R-:W-:Y:S05]  /*1350*/  BSYNC.RECONVERGENT B1 ;  /* 0x0000000000017941 */ /* 0x000fea0003800200 */
.L_x_19:
[----:B------:R-:W-:Y:S01]  /*1360*/  FSETP.GEU.AND P1, PT, R3, RZ, PT ;  /* 0x000000ff0300720b */ /* 0x000fe20003f2e000 */
[----:B------:R-:W1:Y:S01]  /*1370*/  F2I.FLOOR.NTZ R0, R4 ;  /* 0x0000000400007305 */ /* 0x000e620000207100 */
[----:B------:R-:W-:Y:S02]  /*1380*/  PLOP3.LUT P0, PT, PT, PT, PT, 0x80, 0x8 ;  /* 0x000000000008781c */ /* 0x000fe40003f0f070 */
[----:B------:R-:W-:-:S13]  /*1390*/  FSETP.GT.AND P1, PT, R2, RZ, !P1 ;  /* 0x000000ff0200720b */ /* 0x000fda0004f24000 */
[----:B------:R-:W-:-:S04]  /*13a0*/  @!P1 FSETP.GT.AND P2, PT, R3, RZ, PT ;  /* 0x000000ff0300920b */ /* 0x000fc80003f44000 */
[----:B------:R-:W-:-:S13]  /*13b0*/  @!P1 FSETP.LT.AND P0, PT, R2, RZ, P2 ;  /* 0x000000ff0200920b */ /* 0x000fda0001701000 */
[----:B-1----:R-:W-:-:S07]  /*13c0*/  @P0 IADD3 R0, PT, PT, -R0, RZ, RZ ;  /* 0x000000ff00000210 */ /* 0x002fce0007ffe1ff */
.L_x_4:
[----:B------:R-:W-:Y:S05]  /*13d0*/  BSYNC.RECONVERGENT B0 ;  /* 0x0000000000007941 */ /* 0x000fea0003800200 */
.L_x_3:
[----:B------:R-:W3:Y:S01]  /*13e0*/  LDC R4, c[0x0][0x398] ;  /* 0x0000e600ff047b82 */ /* 0x000ee20000000800 */
[----:B------:R-:W4:Y:S07]  /*13f0*/  LDCU UR4, c[0x0][0x394] ;  /* 0x00007280ff0477ac */ /* 0x000f2e0008000800 */
[----:B------:R-:W0:Y:S01]  /*1400*/  LDC.64 R2, c[0x0][0x380] ;  /* 0x0000e000ff027b82 */ /* 0x000e220000000a00 */
[----:B---3--:R-:W-:-:S04]  /*1410*/  IMAD R5, R15, R4, UR6 ;  /* 0x000000060f057e24 */ /* 0x008fc8000f8e0204 */
[----:B------:R-:W-:-:S04]  /*1420*/  IMAD.IADD R5, R5, 0x1, R0 ;  /* 0x0000000105057824 */ /* 0x000fc800078e0200 */
[----:B0-----:R-:W-:-:S06]  /*1430*/  IMAD.WIDE R2, R5, 0x4, R2 ;  /* 0x0000000405027825 */ /* 0x001fcc00078e0202 */
[----:B------:R-:W3:Y:S01]  /*1440*/  LDG.E R2, desc[UR8][R2.64] ;  /* 0x0000000802027981 */ /* 0x000ee2000c1e1900 */
[----:B------:R-:W-:-:S05]  /*1450*/  VIADD R15, R15, 0x1 ;  /* 0x000000010f0f7836 */ /* 0x000fca0000000000 */
[----:B----4-:R-:W-:Y:S01]  /*1460*/  ISETP.NE.AND P0, PT, R15, UR4, PT ;  /* 0x000000040f007c0c */ /* 0x010fe2000bf05270 */
[----:B---3-5:R-:W-:-:S05]  /*1470*/  FADD R11, R2, R11 ;  /* 0x0000000b020b7221 */ /* 0x028fca0000000000 */
[----:B------:R3:W-:Y:S07]  /*1480*/  STG.E desc[UR8][R6.64], R11 ;  /* 0x0000000b06007986 */ /* 0x0007ee000c101908 */
[----:B------:R-:W-:Y:S05]  /*1490*/  @P0 BRA `(.L_x_22) ;  /* 0xffffffec00b80947 */ /* 0x000fea000383ffff */
[----:B------:R-:W0:Y:S01]  /*14a0*/  LDCU UR4, c[0x0][0x360] ;  /* 0x00006c00ff0477ac */ /* 0x000e220008000800 */
[----:B------:R-:W0:Y:S02]  /*14b0*/  LDC R3, c[0x0][0x370] ;  /* 0x0000dc00ff037b82 */ /* 0x000e240000000800 */
[----:B0-----:R-:W-:-:S05]  /*14c0*/  IMAD R8, R3, UR4, R8 ;  /* 0x0000000403087c24 */ /* 0x001fca000f8e0208 */
[----:B------:R-:W-:-:S13]  /*14d0*/  ISETP.GE.AND P0, PT, R8, UR7, PT ;  /* 0x0000000708007c0c */ /* 0x000fda000bf06270 */
[----:B------:R-:W-:Y:S05]  /*14e0*/  @!P0 BRA `(.L_x_23) ;  /* 0xffffffec00148947 */ /* 0x000fea000383ffff */
[----:B------:R-:W-:Y:S05]  /*14f0*/  EXIT ;  /* 0x000000000000794d */ /* 0x000fea0003800000 */
        .weak           $__internal_0_$__cuda_sm20_sqrt_rn_f32_slowpath
        .type           $__internal_0_$__cuda_sm20_sqrt_rn_f32_slowpath,@function
        .size           $__internal_0_$__cuda_sm20_sqrt_rn_f32_slowpath,($__internal_1_$__cuda_sm3x_div_rn_noftz_f32_slowpath - $__internal_0_$__cuda_sm20_sqrt_rn_f32_slowpath)
$__internal_0_$__cuda_sm20_sqrt_rn_f32_slowpath:
[----:B------:R-:W-:-:S13]  /*1500*/  LOP3.LUT P0, RZ, R5, 0x7fffffff, RZ, 0xc0, !PT ;  /* 0x7fffffff05ff7812 */ /* 0x000fda000780c0ff */
[----:B------:R-:W-:Y:S01]  /*1510*/  @!P0 IMAD.MOV.U32 R4, RZ, RZ, R5 ;  /* 0x000000ffff048224 */ /* 0x000fe200078e0005 */
[----:B------:R-:W-:Y:S06]  /*1520*/  @!P0 BRA `(.L_x_24) ;  /* 0x0000000000448947 */ /* 0x000fec0003800000 */
[----:B------:R-:W-:Y:S01]  /*1530*/  FSETP.GEU.FTZ.AND P0, PT, R5, RZ, PT ;  /* 0x000000ff0500720b */ /* 0x000fe20003f1e000 */
[----:B------:R-:W-:-:S12]  /*1540*/  IMAD.MOV.U32 R0, RZ, RZ, R5 ;  /* 0x000000ffff007224 */ /* 0x000fd800078e0005 */
[----:B------:R-:W-:Y:S01]  /*1550*/  @!P0 MOV R4, 0x7fffffff ;  /* 0x7fffffff00048802 */ /* 0x000fe20000000f00 */
[----:B------:R-:W-:Y:S06]  /*1560*/  @!P0 BRA `(.L_x_24) ;  /* 0x0000000000348947 */ /* 0x000fec0003800000 */
[----:B------:R-:W-:-:S13]  /*1570*/  FSETP.GTU.FTZ.AND P0, PT, |R0|, +INF , PT ;  /* 0x7f8000000000780b */ /* 0x000fda0003f1c200 */
[----:B------:R-:W-:Y:S01]  /*1580*/  @P0 FADD.FTZ R4, R0, 1 ;  /* 0x3f80000000040421 */ /* 0x000fe20000010000 */
[----:B------:R-:W-:Y:S06]  /*1590*/  @P0 BRA `(.L_x_24) ;  /* 0x0000000000280947 */ /* 0x000fec0003800000 */
[----:B------:R-:W-:-:S13]  /*15a0*/  FSETP.NEU.FTZ.AND P0, PT, |R0|, +INF , PT ;  /* 0x7f8000000000780b */ /* 0x000fda0003f1d200 */
[----:B------:R-:W-:-:S04]  /*15b0*/  @P0 FFMA R5, R0, 1.84467440737095516160e+19, RZ ;  /* 0x5f80000000050823 */ /* 0x000fc800000000ff */
[----:B------:R-:W0:Y:S02]  /*15c0*/  @P0 MUFU.RSQ R4, R5 ;  /* 0x0000000500040308 */ /* 0x000e240000001400 */
[----:B0-----:R-:W-:Y:S01]  /*15d0*/  @P0 FMUL.FTZ R16, R5, R4 ;  /* 0x0000000405100220 */ /* 0x001fe20000410000 */
[----:B------:R-:W-:Y:S01]  /*15e0*/  @P0 FMUL.FTZ R18, R4, 0.5 ;  /* 0x3f00000004120820 */ /* 0x000fe20000410000 */
[----:B------:R-:W-:Y:S02]  /*15f0*/  @!P0 IMAD.MOV.U32 R4, RZ, RZ, R0 ;  /* 0x000000ffff048224 */ /* 0x000fe400078e0000 */
[----:B------:R-:W-:-:S04]  /*1600*/  @P0 FADD.FTZ R17, -R16, -RZ ;  /* 0x800000ff10110221 */ /* 0x000fc80000010100 */
[----:B------:R-:W-:-:S04]  /*1610*/  @P0 FFMA R17, R16, R17, R5 ;  /* 0x0000001110110223 */ /* 0x000fc80000000005 */
[----:B------:R-:W-:-:S04]  /*1620*/  @P0 FFMA R17, R17, R18, R16 ;  /* 0x0000001211110223 */ /* 0x000fc80000000010 */
[----:B------:R-:W-:-:S07]  /*1630*/  @P0 FMUL.FTZ R4, R17, 2.3283064365386962891e-10 ;  /* 0x2f80000011040820 */ /* 0x000fce0000410000 */
.L_x_24:
[----:B------:R-:W-:Y:S02]  /*1640*/  IMAD.MOV.U32 R0, RZ, RZ, R4 ;  /* 0x000000ffff007224 */ /* 0x000fe400078e0004 */
[----:B------:R-:W-:Y:S02]  /*1650*/  IMAD.MOV.U32 R4, RZ, RZ, R19 ;  /* 0x000000ffff047224 */ /* 0x000fe400078e0013 */
[----:B------:R-:W-:-:S04]  /*1660*/  IMAD.MOV.U32 R5, RZ, RZ, 0x0 ;  /* 0x00000000ff057424 */ /* 0x000fc800078e00ff */
[----:B------:R-:W-:Y:S05]  /*1670*/  RET.REL.NODEC R4 `(_Z24cudaBackProjectionKernelPfS_iiii) ;  /* 0xffffffe804607950 */ /* 0x000fea0003c3ffff */
        .weak           $__internal_1_$__cuda_sm3x_div_rn_noftz_f32_slowpath
        .type           $__internal_1_$__cuda_sm3x_div_rn_noftz_f32_slowpath,@function
        .size           $__internal_1_$__cuda_sm3x_div_rn_noftz_f32_slowpath,(.L_x_53 - $__internal_1_$__cuda_sm3x_div_rn_noftz_f32_slowpath)
$__internal_1_$__cuda_sm3x_div_rn_noftz_f32_slowpath:
[--C-:B------:R-:W-:Y:S01]  /*1680*/  SHF.R.U32.HI R5, RZ, 0x17, R3.reuse ;  /* 0x00000017ff057819 */ /* 0x100fe20000011603 */
[----:B------:R-:W-:Y:S01]  /*1690*/  BSSY.RECONVERGENT B2, `(.L_x_25) ;  /* 0x0000063000027945 */ /* 0x000fe20003800200 */
[----:B------:R-:W-:Y:S01]  /*16a0*/  SHF.R.U32.HI R16, RZ, 0x17, R0 ;  /* 0x00000017ff107819 */ /* 0x000fe20000011600 */
[----:B------:R-:W-:Y:S01]  /*16b0*/  IMAD.MOV.U32 R17, RZ, RZ, R3 ;  /* 0x000000ffff117224 */ /* 0x000fe200078e0003 */
[----:B------:R-:W-:Y:S02]  /*16c0*/  LOP3.LUT R5, R5, 0xff, RZ, 0xc0, !PT ;  /* 0x000000ff05057812 */ /* 0x000fe400078ec0ff */
[----:B------:R-:W-:Y:S02]  /*16d0*/  LOP3.LUT R19, R16, 0xff, RZ, 0xc0, !PT ;  /* 0x000000ff10137812 */ /* 0x000fe400078ec0ff */
[----:B------:R-:W-:-:S03]  /*16e0*/  IADD3 R20, PT, PT, R5, -0x1, RZ ;  /* 0xffffffff05147810 */ /* 0x000fc60007ffe0ff */
[----:B------:R-:W-:Y:S01]  /*16f0*/  VIADD R18, R19, 0xffffffff ;  /* 0xffffffff13127836 */ /* 0x000fe20000000000 */
[----:B------:R-:W-:-:S04]  /*1700*/  ISETP.GT.U32.AND P0, PT, R20, 0xfd, PT ;  /* 0x000000fd1400780c */ /* 0x000fc80003f04070 */
[----:B------:R-:W-:-:S13]  /*1710*/  ISETP.GT.U32.OR P0, PT, R18, 0xfd, P0 ;  /* 0x000000fd1200780c */ /* 0x000fda0000704470 */
[----:B------:R-:W-:Y:S01]  /*1720*/  @!P0 IMAD.MOV.U32 R16, RZ, RZ, RZ ;  /* 0x000000ffff108224 */ /* 0x000fe200078e00ff */
[----:B------:R-:W-:Y:S06]  /*1730*/  @!P0 BRA `(.L_x_26) ;  /* 0x00000000005c8947 */ /* 0x000fec0003800000 */
[----:B------:R-:W-:Y:S02]  /*1740*/  FSETP.GTU.FTZ.AND P0, PT, |R0|, +INF , PT ;  /* 0x7f8000000000780b */ /* 0x000fe40003f1c200 */
[----:B------:R-:W-:-:S04]  /*1750*/  FSETP.GTU.FTZ.AND P1, PT, |R3|, +INF , PT ;  /* 0x7f8000000300780b */ /* 0x000fc80003f3c200 */
[----:B------:R-:W-:-:S13]  /*1760*/  PLOP3.LUT P0, PT, P0, P1, PT, 0xf8, 0x8f ;  /* 0x00000000008f781c */ /* 0x000fda0000703f70 */
[----:B------:R-:W-:Y:S05]  /*1770*/  @P0 BRA `(.L_x_27) ;  /* 0x00000004004c0947 */ /* 0x000fea0003800000 */
[----:B------:R-:W-:-:S13]  /*1780*/  LOP3.LUT P0, RZ, R17, 0x7fffffff, R0, 0xc8, !PT ;  /* 0x7fffffff11ff7812 */ /* 0x000fda000780c800 */
[----:B------:R-:W-:Y:S05]  /*1790*/  @!P0 BRA `(.L_x_28) ;  /* 0x00000004003c8947 */ /* 0x000fea0003800000 */
[C---:B------:R-:W-:Y:S02]  /*17a0*/  FSETP.NEU.FTZ.AND P2, PT, |R0|.reuse, +INF , PT ;  /* 0x7f8000000000780b */ /* 0x040fe40003f5d200 */
[----:B------:R-:W-:Y:S02]  /*17b0*/  FSETP.NEU.FTZ.AND P1, PT, |R3|, +INF , PT ;  /* 0x7f8000000300780b */ /* 0x000fe40003f3d200 */
[----:B------:R-:W-:-:S11]  /*17c0*/  FSETP.NEU.FTZ.AND P0, PT, |R0|, +INF , PT ;  /* 0x7f8000000000780b */ /* 0x000fd60003f1d200 */
[----:B------:R-:W-:Y:S05]  /*17d0*/  @!P1 BRA !P2, `(.L_x_28) ;  /* 0x00000004002c9947 */ /* 0x000fea0005000000 */
[----:B------:R-:W-:-:S04]  /*17e0*/  LOP3.LUT P2, RZ, R0, 0x7fffffff, RZ, 0xc0, !PT ;  /* 0x7fffffff00ff7812 */ /* 0x000fc8000784c0ff */
[----:B------:R-:W-:-:S13]  /*17f0*/  PLOP3.LUT P1, PT, P1, P2, PT, 0x2f, 0xf2 ;  /* 0x0000000000f2781c */ /* 0x000fda0000f24577 */
[----:B------:R-:W-:Y:S05]  /*1800*/  @P1 BRA `(.L_x_29) ;  /* 0x0000000400181947 */ /* 0x000fea0003800000 */
[----:B------:R-:W-:-:S04]  /*1810*/  LOP3.LUT P1, RZ, R17, 0x7fffffff, RZ, 0xc0, !PT ;  /* 0x7fffffff11ff7812 */ /* 0x000fc8000782c0ff */
[----:B------:R-:W-:-:S13]  /*1820*/  PLOP3.LUT P0, PT, P0, P1, PT, 0x2f, 0xf2 ;  /* 0x0000000000f2781c */ /* 0x000fda0000702577 */
[----:B------:R-:W-:Y:S05]  /*1830*/  @P0 BRA `(.L_x_30) ;  /* 0x0000000400000947 */ /* 0x000fea0003800000 */
[----:B------:R-:W-:Y:S02]  /*1840*/  ISETP.GE.AND P0, PT, R18, RZ, PT ;  /* 0x000000ff1200720c */ /* 0x000fe40003f06270 */
[----:B------:R-:W-:-:S11]  /*1850*/  ISETP.GE.AND P1, PT, R20, RZ, PT ;  /* 0x000000ff1400720c */ /* 0x000fd60003f26270 */
[----:B------:R-:W-:Y:S01]  /*1860*/  @P0 IMAD.MOV.U32 R16, RZ, RZ, RZ ;  /* 0x000000ffff100224 */ /* 0x000fe200078e00ff */
[----:B------:R-:W-:Y:S01]  /*1870*/  @!P0 MOV R16, 0xffffffc0 ;  /* 0xffffffc000108802 */ /* 0x000fe20000000f00 */
[----:B------:R-:W-:Y:S01]  /*1880*/  @!P0 FFMA R0, R0, 1.84467440737095516160e+19, RZ ;  /* 0x5f80000000008823 */ /* 0x000fe200000000ff */
[----:B------:R-:W-:-:S03]  /*1890*/  @!P1 FFMA R17, R3, 1.84467440737095516160e+19, RZ ;  /* 0x5f80000003119823 */ /* 0x000fc600000000ff */
[----:B------:R-:W-:-:S07]  /*18a0*/  @!P1 VIADD R16, R16, 0x40 ;  /* 0x0000004010109836 */ /* 0x000fce0000000000 */
.L_x_26:
[----:B------:R-:W-:Y:S01]  /*18b0*/  LEA R18, R5, 0xc0800000, 0x17 ;  /* 0xc080000005127811 */ /* 0x000fe200078eb8ff */
[----:B------:R-:W-:Y:S01]  /*18c0*/  VIADD R19, R19, 0xffffff81 ;  /* 0xffffff8113137836 */ /* 0x000fe20000000000 */
[----:B------:R-:W-:Y:S03]  /*18d0*/  BSSY.RECONVERGENT B3, `(.L_x_31) ;  /* 0x0000035000037945 */ /* 0x000fe60003800200 */
[----:B------:R-:W-:Y:S02]  /*18e0*/  IMAD.IADD R20, R17, 0x1, -R18 ;  /* 0x0000000111147824 */ /* 0x000fe400078e0a12 */
[C---:B------:R-:W-:Y:S01]  /*18f0*/  IMAD R0, R19.reuse, -0x800000, R0 ;  /* 0xff80000013007824 */ /* 0x040fe200078e0200 */
[----:B------:R-:W-:Y:S01]  /*1900*/  IADD3 R19, PT, PT, R19, 0x7f, -R5 ;  /* 0x0000007f13137810 */ /* 0x000fe20007ffe805 */
[----:B------:R-:W0:Y:S01]  /*1910*/  MUFU.RCP R17, R20 ;  /* 0x0000001400117308 */ /* 0x000e220000001000 */
[----:B------:R-:W-:-:S03]  /*1920*/  FADD.FTZ R21, -R20, -RZ ;  /* 0x800000ff14157221 */ /* 0x000fc60000010100 */
[----:B------:R-:W-:Y:S02]  /*1930*/  IMAD.IADD R19, R19, 0x1, R16 ;  /* 0x0000000113137824 */ /* 0x000fe400078e0210 */
[----:B0-----:R-:W-:-:S04]  /*1940*/  FFMA R18, R17, R21, 1 ;  /* 0x3f80000011127423 */ /* 0x001fc80000000015 */
[----:B------:R-:W-:-:S04]  /*1950*/  FFMA R17, R17, R18, R17 ;  /* 0x0000001211117223 */ /* 0x000fc80000000011 */
[----:B------:R-:W-:-:S04]  /*1960*/  FFMA R18, R0, R17, RZ ;  /* 0x0000001100127223 */ /* 0x000fc800000000ff */
[----:B------:R-:W-:-:S04]  /*1970*/  FFMA R22, R21, R18, R0 ;  /* 0x0000001215167223 */ /* 0x000fc80000000000 */
[----:B------:R-:W-:-:S04]  /*1980*/  FFMA R18, R17, R22, R18 ;  /* 0x0000001611127223 */ /* 0x000fc80000000012 */
[----:B------:R-:W-:-:S04]  /*1990*/  FFMA R21, R21, R18, R0 ;  /* 0x0000001215157223 */ /* 0x000fc80000000000 */
[----:B------:R-:W-:-:S05]  /*19a0*/  FFMA R0, R17, R21, R18 ;  /* 0x0000001511007223 */ /* 0x000fca0000000012 */
[----:B------:R-:W-:-:S04]  /*19b0*/  SHF.R.U32.HI R5, RZ, 0x17, R0 ;  /* 0x00000017ff057819 */ /* 0x000fc80000011600 */
[----:B------:R-:W-:-:S04]  /*19c0*/  LOP3.LUT R5, R5, 0xff, RZ, 0xc0, !PT ;  /* 0x000000ff05057812 */ /* 0x000fc800078ec0ff */
[----:B------:R-:W-:-:S05]  /*19d0*/  IADD3 R20, PT, PT, R5, R19, RZ ;  /* 0x0000001305147210 */ /* 0x000fca0007ffe0ff */
[----:B------:R-:W-:-:S05]  /*19e0*/  VIADD R5, R20, 0xffffffff ;  /* 0xffffffff14057836 */ /* 0x000fca0000000000 */
[----:B------:R-:W-:-:S13]  /*19f0*/  ISETP.GE.U32.AND P0, PT, R5, 0xfe, PT ;  /* 0x000000fe0500780c */ /* 0x000fda0003f06070 */
[----:B------:R-:W-:Y:S05]  /*1a00*/  @!P0 BRA `(.L_x_32) ;  /* 0x0000000000808947 */ /* 0x000fea0003800000 */
[----:B------:R-:W-:-:S13]  /*1a10*/  ISETP.GT.AND P0, PT, R20, 0xfe, PT ;  /* 0x000000fe1400780c */ /* 0x000fda0003f04270 */
[----:B------:R-:W-:Y:S05]  /*1a20*/  @P0 BRA `(.L_x_33) ;  /* 0x00000000006c0947 */ /* 0x000fea0003800000 */
[----:B------:R-:W-:-:S13]  /*1a30*/  ISETP.GE.AND P0, PT, R20, 0x1, PT ;  /* 0x000000011400780c */ /* 0x000fda0003f06270 */
[----:B------:R-:W-:Y:S05]  /*1a40*/  @P0 BRA `(.L_x_34) ;  /* 0x0000000000740947 */ /* 0x000fea0003800000 */
[----:B------:R-:W-:Y:S02]  /*1a50*/  ISETP.GE.AND P0, PT, R20, -0x18, PT ;  /* 0xffffffe81400780c */ /* 0x000fe40003f06270 */
[----:B------:R-:W-:-:S11]  /*1a60*/  LOP3.LUT R0, R0, 0x80000000, RZ, 0xc0, !PT ;  /* 0x8000000000007812 */ /* 0x000fd600078ec0ff */
[----:B------:R-:W-:Y:S05]  /*1a70*/  @!P0 BRA `(.L_x_34) ;  /* 0x0000000000688947 */ /* 0x000fea0003800000 */
[-C--:B------:R-:W-:Y:S01]  /*1a80*/  FFMA.RZ R5, R17, R21.reuse, R18 ;  /* 0x0000001511057223 */ /* 0x080fe2000000c012 */
[----:B------:R-:W-:Y:S01]  /*1a90*/  IMAD.MOV R19, RZ, RZ, -R20 ;  /* 0x000000ffff137224 */ /* 0x000fe200078e0a14 */
[C---:B------:R-:W-:Y:S02]  /*1aa0*/  ISETP.NE.AND P2, PT, R20.reuse, RZ, PT ;  /* 0x000000ff1400720c */ /* 0x040fe40003f45270 */
[C---:B------:R-:W-:Y:S02]  /*1ab0*/  ISETP.NE.AND P1, PT, R20.reuse, RZ, PT ;  /* 0x000000ff1400720c */ /* 0x040fe40003f25270 */
[----:B------:R-:W-:Y:S01]  /*1ac0*/  LOP3.LUT R16, R5, 0x7fffff, RZ, 0xc0, !PT ;  /* 0x007fffff05107812 */ /* 0x000fe200078ec0ff */
[CCC-:B------:R-:W-:Y:S01]  /*1ad0*/  FFMA.RP R5, R17.reuse, R21.reuse, R18.reuse ;  /* 0x0000001511057223 */ /* 0x1c0fe20000008012 */
[----:B------:R-:W-:Y:S01]  /*1ae0*/  FFMA.RM R18, R17, R21, R18 ;  /* 0x0000001511127223 */ /* 0x000fe20000004012 */
[----:B------:R-:W-:Y:S01]  /*1af0*/  VIADD R17, R20, 0x20 ;  /* 0x0000002014117836 */ /* 0x000fe20000000000 */
[----:B------:R-:W-:-:S03]  /*1b00*/  LOP3.LUT R16, R16, 0x800000, RZ, 0xfc, !PT ;  /* 0x0080000010107812 */ /* 0x000fc600078efcff */
[----:B------:R-:W-:Y:S02]  /*1b10*/  FSETP.NEU.FTZ.AND P0, PT, R5, R18, PT ;  /* 0x000000120500720b */ /* 0x000fe40003f1d000 */
[----:B------:R-:W-:Y:S02]  /*1b20*/  SHF.L.U32 R17, R16, R17, RZ ;  /* 0x0000001110117219 */ /* 0x000fe400000006ff */
[----:B------:R-:W-:Y:S02]  /*1b30*/  SEL R5, R19, RZ, P2 ;  /* 0x000000ff13057207 */ /* 0x000fe40001000000 */
[----:B------:R-:W-:Y:S02]  /*1b40*/  ISETP.NE.AND P1, PT, R17, RZ, P1 ;  /* 0x000000ff1100720c */ /* 0x000fe40000f25270 */
[----:B------:R-:W-:Y:S02]  /*1b50*/  SHF.R.U32.HI R5, RZ, R5, R16 ;  /* 0x00000005ff057219 */ /* 0x000fe40000011610 */
[----:B------:R-:W-:-:S02]  /*1b60*/  PLOP3.LUT P0, PT, P0, P1, PT, 0xf8, 0x8f ;  /* 0x00000000008f781c */ /* 0x000fc40000703f70 */
[----:B------:R-:W-:Y:S02]  /*1b70*/  SHF.R.U32.HI R17, RZ, 0x1, R5 ;  /* 0x00000001ff117819 */ /* 0x000fe40000011605 */
[----:B------:R-:W-:-:S04]  /*1b80*/  SEL R16, RZ, 0x1, !P0 ;  /* 0x00000001ff107807 */ /* 0x000fc80004000000 */
[----:B------:R-:W-:-:S04]  /*1b90*/  LOP3.LUT R16, R16, 0x1, R17, 0xf8, !PT ;  /* 0x0000000110107812 */ /* 0x000fc800078ef811 */
[----:B------:R-:W-:-:S04]  /*1ba0*/  LOP3.LUT R16, R16, R5, RZ, 0xc0, !PT ;  /* 0x0000000510107212 */ /* 0x000fc800078ec0ff */
[----:B------:R-:W-:-:S04]  /*1bb0*/  IADD3 R17, PT, PT, R17, R16, RZ ;  /* 0x0000001011117210 */ /* 0x000fc80007ffe0ff */
[----:B------:R-:W-:Y:S01]  /*1bc0*/  LOP3.LUT R0, R17, R0, RZ, 0xfc, !PT ;  /* 0x0000000011007212 */ /* 0x000fe200078efcff */
[----:B------:R-:W-:Y:S06]  /*1bd0*/  BRA `(.L_x_34) ;  /* 0x0000000000107947 */ /* 0x000fec0003800000 */
.L_x_33:
[----:B------:R-:W-:-:S04]  /*1be0*/  LOP3.LUT R0, R0, 0x80000000, RZ, 0xc0, !PT ;  /* 0x8000000000007812 */ /* 0x000fc800078ec0ff */
[----:B------:R-:W-:Y:S01]  /*1bf0*/  LOP3.LUT R0, R0, 0x7f800000, RZ, 0xfc, !PT ;  /* 0x7f80000000007812 */ /* 0x000fe200078efcff */
[----:B------:R-:W-:Y:S06]  /*1c00*/  BRA `(.L_x_34) ;  /* 0x0000000000047947 */ /* 0x000fec0003800000 */
.L_x_32:
[----:B------:R-:W-:-:S07]  /*1c10*/  IMAD R0, R19, 0x800000, R0 ;  /* 0x0080000013007824 */ /* 0x000fce00078e0200 */
.L_x_34:
[----:B------:R-:W-:Y:S05]  /*1c20*/  BSYNC.RECONVERGENT B3 ;  /* 0x0000000000037941 */ /* 0x000fea0003800200 */
.L_x_31:
[----:B------:R-:W-:Y:S05]  /*1c30*/  BRA `(.L_x_35) ;  /* 0x0000000000207947 */ /* 0x000fea0003800000 */
.L_x_30:
[----:B------:R-:W-:-:S04]  /*1c40*/  LOP3.LUT R0, R17, 0x80000000, R0, 0x48, !PT ;  /* 0x8000000011007812 */ /* 0x000fc800078e4800 */
[----:B------:R-:W-:Y:S01]  /*1c50*/  LOP3.LUT R0, R0, 0x7f800000, RZ, 0xfc, !PT ;  /* 0x7f80000000007812 */ /* 0x000fe200078efcff */
[----:B------:R-:W-:Y:S06]  /*1c60*/  BRA `(.L_x_35) ;  /* 0x0000000000147947 */ /* 0x000fec0003800000 */
.L_x_29:
[----:B------:R-:W-:Y:S01]  /*1c70*/  LOP3.LUT R0, R17, 0x80000000, R0, 0x48, !PT ;  /* 0x8000000011007812 */ /* 0x000fe200078e4800 */
[----:B------:R-:W-:Y:S06]  /*1c80*/  BRA `(.L_x_35) ;  /* 0x00000000000c7947 */ /* 0x000fec0003800000 */
.L_x_28:
[----:B------:R-:W0:Y:S01]  /*1c90*/  MUFU.RSQ R0, -QNAN ;  /* 0xffc0000000007908 */ /* 0x000e220000001400 */
[----:B------:R-:W-:Y:S05]  /*1ca0*/  BRA `(.L_x_35) ;  /* 0x0000000000047947 */ /* 0x000fea0003800000 */
.L_x_27:
[----:B------:R-:W-:-:S07]  /*1cb0*/  FADD.FTZ R0, R0, R3 ;  /* 0x0000000300007221 */ /* 0x000fce0000010000 */
.L_x_35:
[----:B------:R-:W-:Y:S05]  /*1cc0*/  BSYNC.RECONVERGENT B2 ;  /* 0x0000000000027941 */ /* 0x000fea0003800200 */
.L_x_25:
[----:B------:R-:W-:-:S04]  /*1cd0*/  IMAD.MOV.U32 R5, RZ, RZ, 0x0 ;  /* 0x00000000ff057424 */ /* 0x000fc800078e00ff */
[----:B0-----:R-:W-:Y:S05]  /*1ce0*/  RET.REL.NODEC R4 `(_Z24cudaBackProjectionKernelPfS_iiii) ;  /* 0xffffffe004c47950 */ /* 0x001fea0003c3ffff */
.L_x_36:
        /* <DEDUP_REMOVED lines=9> */
.L_x_53:


//--------------------- .text._Z18cudaHighPassKernelP6float2ii --------------------------
	.section	.text._Z18cudaHighPassKernelP6float2ii,"ax",@progbits
	.align	128
        .global         _Z18cudaHighPassKernelP6float2ii
        .type           _Z18cudaHighPassKernelP6float2ii,@function
        .size           _Z18cudaHighPassKernelP6float2ii,(.L_x_54 - _Z18cudaHighPassKernelP6float2ii)
        .other          _Z18cudaHighPassKernelP6float2ii,@"STO_CUDA_ENTRY STV_DEFAULT"
_Z18cudaHighPassKernelP6float2ii:
.text._Z18cudaHighPassKernelP6float2ii:
[----:B------:R-:W-:Y:S01]  /*0000*/  LDC R1, c[0x0][0x37c] ;  /* 0x0000df00ff017b82 */ /* 0x000fe20000000800 */
[----:B------:R-:W0:Y:S07]  /*0010*/  S2R R7, SR_TID.X ;  /* 0x0000000000077919 */ /* 0x000e2e0000002100 */
[----:B------:R-:W0:Y:S01]  /*0020*/  S2UR UR5, SR_CTAID.X ;  /* 0x00000000000579c3 */ /* 0x000e220000002500 */
[----:B------:R-:W1:Y:S07]  /*0030*/  LDCU.64 UR6, c[0x0][0x388] ;  /* 0x00007100ff0677ac */ /* 0x000e6e0008000a00 */
[----:B------:R-:W0:Y:S01]  /*0040*/  LDC R6, c[0x0][0x360] ;  /* 0x0000d800ff067b82 */ /* 0x000e220000000800 */
[----:B-1----:R-:W-:Y:S01]  /*0050*/  UIMAD UR4, UR7, UR6, URZ ;  /* 0x00000006070472a4 */ /* 0x002fe2000f8e02ff */
[----:B0-----:R-:W-:-:S05]  /*0060*/  IMAD R7, R6, UR5, R7 ;  /* 0x0000000506077c24 */ /* 0x001fca000f8e0207 */
[----:B------:R-:W-:-:S13]  /*0070*/  ISETP.GE.AND P0, PT, R7, UR4, PT ;  /* 0x0000000407007c0c */ /* 0x000fda000bf06270 */
[----:B------:R-:W-:Y:S05]  /*0080*/  @P0 EXIT ;  /* 0x000000000000094d */ /* 0x000fea0003800000 */
[----:B------:R-:W0:Y:S01]  /*0090*/  I2F.F64 R2, UR6 ;  /* 0x0000000600027d12 */ /* 0x000e220008201c00 */
[----:B------:R-:W1:Y:S01]  /*00a0*/  LDC R11, c[0x0][0x388] ;  /* 0x0000e200ff0b7b82 */ /* 0x000e620000000800 */
[----:B------:R-:W2:Y:S01]  /*00b0*/  LDCU UR5, c[0x0][0x370] ;  /* 0x00006e00ff0577ac */ /* 0x000ea20008000800 */
[----:B------:R-:W3:Y:S06]  /*00c0*/  LDCU.64 UR6, c[0x0][0x358] ;  /* 0x00006b00ff0677ac */ /* 0x000eec0008000a00 */
[----:B------:R-:W4:Y:S01]  /*00d0*/  LDC.64 R4, c[0x0][0x380] ;  /* 0x0000e000ff047b82 */ /* 0x000f220000000a00 */
[----:B0-----:R-:W-:Y:S01]  /*00e0*/  DMUL R8, R2, 0.5 ;  /* 0x3fe0000002087828 */ /* 0x001fe20000000000 */
[----:B--2---:R-:W-:-:S05]  /*00f0*/  IMAD R6, R6, UR5, RZ ;  /* 0x0000000506067c24 */ /* 0x004fca000f8e02ff */
[----:B------:R-:W0:Y:S02]  /*0100*/  F2I.F64.TRUNC R2, R8 ;  /* 0x0000000800027311 */ /* 0x000e24000030d100 */
[----:B0--3--:R-:W-:-:S07]  /*0110*/  I2FP.F32.S32 R3, R2 ;  /* 0x0000000200037245 */ /* 0x009fce0000201400 */
.L_x_39:
[----:B01----:R-:W-:Y:S01]  /*0120*/  IABS R13, R11 ;  /* 0x0000000b000d7213 */ /* 0x003fe20000000000 */
[----:B------:R-:W-:Y:S01]  /*0130*/  BSSY.RECONVERGENT B0, `(.L_x_37) ;  /* 0x0000024000007945 */ /* 0x000fe20003800200 */
[----:B------:R-:W-:Y:S02]  /*0140*/  ISETP.GE.AND P2, PT, R7, RZ, PT ;  /* 0x000000ff0700720c */ /* 0x000fe40003f46270 */
[----:B------:R-:W0:Y:S08]  /*0150*/  I2F.RP R0, R13 ;  /* 0x0000000d00007306 */ /* 0x000e300000209400 */
[----:B0-----:R-:W0:Y:S02]  /*0160*/  MUFU.RCP R0, R0 ;  /* 0x0000000000007308 */ /* 0x001e240000001000 */
[----:B0-----:R-:W-:-:S06]  /*0170*/  VIADD R8, R0, 0xffffffe ;  /* 0x0ffffffe00087836 */ /* 0x001fcc0000000000 */
[----:B------:R0:W1:Y:S02]  /*0180*/  F2I.FTZ.U32.TRUNC.NTZ R9, R8 ;  /* 0x0000000800097305 */ /* 0x000064000021f000 */
[----:B0-----:R-:W-:Y:S02]  /*0190*/  IMAD.MOV.U32 R8, RZ, RZ, RZ ;  /* 0x000000ffff087224 */ /* 0x001fe400078e00ff */
[----:B-1----:R-:W-:-:S04]  /*01a0*/  IMAD.MOV R10, RZ, RZ, -R9 ;  /* 0x000000ffff0a7224 */ /* 0x002fc800078e0a09 */
[----:B------:R-:W-:Y:S01]  /*01b0*/  IMAD R15, R10, R13, RZ ;  /* 0x0000000d0a0f7224 */ /* 0x000fe200078e02ff */
[----:B------:R-:W-:-:S03]  /*01c0*/  IABS R10, R7 ;  /* 0x00000007000a7213 */ /* 0x000fc60000000000 */
[----:B------:R-:W-:-:S06]  /*01d0*/  IMAD.HI.U32 R9, R9, R15, R8 ;  /* 0x0000000f09097227 */ /* 0x000fcc00078e0008 */
[----:B------:R-:W-:-:S04]  /*01e0*/  IMAD.HI.U32 R9, R9, R10, RZ ;  /* 0x0000000a09097227 */ /* 0x000fc800078e00ff */
[----:B------:R-:W-:-:S04]  /*01f0*/  IMAD.MOV R9, RZ, RZ, -R9 ;  /* 0x000000ffff097224 */ /* 0x000fc800078e0a09 */
[C---:B------:R-:W-:Y:S02]  /*0200*/  IMAD R0, R13.reuse, R9, R10 ;  /* 0x000000090d007224 */ /* 0x040fe400078e020a */
[----:B------:R-:W0:Y:S03]  /*0210*/  MUFU.RCP R10, R3 ;  /* 0x00000003000a7308 */ /* 0x000e260000001000 */
[----:B------:R-:W-:-:S13]  /*0220*/  ISETP.GT.U32.AND P0, PT, R13, R0, PT ;  /* 0x000000000d00720c */ /* 0x000fda0003f04070 */
[----:B------:R-:W-:Y:S01]  /*0230*/  @!P0 IMAD.IADD R0, R0, 0x1, -R13 ;  /* 0x0000000100008824 */ /* 0x000fe200078e0a0d */
[----:B------:R-:W-:Y:S01]  /*0240*/  ISETP.NE.AND P0, PT, R11, RZ, PT ;  /* 0x000000ff0b00720c */ /* 0x000fe20003f05270 */
[----:B0-----:R-:W-:-:S03]  /*0250*/  FFMA R9, -R3, R10, 1 ;  /* 0x3f80000003097423 */ /* 0x001fc6000000010a */
[----:B------:R-:W-:Y:S01]  /*0260*/  ISETP.GT.U32.AND P1, PT, R13, R0, PT ;  /* 0x000000000d00720c */ /* 0x000fe20003f24070 */
[----:B------:R-:W-:-:S12]  /*0270*/  FFMA R9, R10, R9, R10 ;  /* 0x000000090a097223 */ /* 0x000fd8000000000a */
[----:B------:R-:W-:-:S04]  /*0280*/  @!P1 IMAD.IADD R0, R0, 0x1, -R13 ;  /* 0x0000000100009824 */ /* 0x000fc800078e0a0d */
[----:B------:R-:W-:Y:S01]  /*0290*/  @!P2 IMAD.MOV R0, RZ, RZ, -R0 ;  /* 0x000000ffff00a224 */ /* 0x000fe200078e0a00 */
[----:B------:R-:W-:-:S05]  /*02a0*/  @!P0 LOP3.LUT R0, RZ, R11, RZ, 0x33, !PT ;  /* 0x0000000bff008212 */ /* 0x000fca00078e33ff */
[----:B------:R-:W-:-:S05]  /*02b0*/  IMAD.IADD R0, R0, 0x1, -R2 ;  /* 0x0000000100007824 */ /* 0x000fca00078e0a02 */
[----:B------:R-:W-:-:S04]  /*02c0*/  I2FP.F32.S32 R8, R0 ;  /* 0x0000000000087245 */ /* 0x000fc80000201400 */
[----:B------:R-:W0:Y:S02]  /*02d0*/  F2I.TRUNC.NTZ R0, |R8| ;  /* 0x4000000800007305 */ /* 0x000e24000020f100 */
[----:B0-----:R-:W-:-:S06]  /*02e0*/  I2FP.F32.S32 R0, R0 ;  /* 0x0000000000007245 */ /* 0x001fcc0000201400 */
[----:B------:R-:W0:Y:S01]  /*02f0*/  FCHK P0, R0, R3 ;  /* 0x0000000300007302 */ /* 0x000e220000000000 */
[----:B------:R-:W-:-:S04]  /*0300*/  FFMA R10, R0, R9, RZ ;  /* 0x00000009000a7223 */ /* 0x000fc800000000ff */
[----:B------:R-:W-:-:S04]  /*0310*/  FFMA R12, -R3, R10, R0 ;  /* 0x0000000a030c7223 */ /* 0x000fc80000000100 */
[----:B------:R-:W-:Y:S01]  /*0320*/  FFMA R10, R9, R12, R10 ;  /* 0x0000000c090a7223 */ /* 0x000fe2000000000a */
[----:B0-----:R-:W-:Y:S06]  /*0330*/  @!P0 BRA `(.L_x_38) ;  /* 0x00000000000c8947 */ /* 0x001fec0003800000 */
[----:B------:R-:W-:-:S07]  /*0340*/  MOV R8, 0x360 ;  /* 0x0000036000087802 */ /* 0x000fce0000000f00 */
[----:B----4-:R-:W-:Y:S05]  /*0350*/  CALL.REL.NOINC `($__internal_2_$__cuda_sm3x_div_rn_noftz_f32_slowpath) ;  /* 0x0000000000307944 */ /* 0x010fea0003c00000 */
[----:B------:R-:W-:-:S07]  /*0360*/  IMAD.MOV.U32 R10, RZ, RZ, R0 ;  /* 0x000000ffff0a7224 */ /* 0x000fce00078e0000 */
.L_x_38:
[----:B------:R-:W-:Y:S05]  /*0370*/  BSYNC.RECONVERGENT B0 ;  /* 0x0000000000007941 */ /* 0x000fea0003800200 */
.L_x_37:
[----:B----4-:R-:W-:-:S05]  /*0380*/  IMAD.WIDE R8, R7, 0x8, R4 ;  /* 0x0000000807087825 */ /* 0x010fca00078e0204 */
[----:B------:R-:W2:Y:S01]  /*0390*/  LDG.E.64 R12, desc[UR6][R8.64] ;  /* 0x00000006080c7981 */ /* 0x000ea2000c1e1b00 */
[----:B------:R-:W-:Y:S01]  /*03a0*/  FADD R10, -R10, 1 ;  /* 0x3f8000000a0a7421 */ /* 0x000fe20000000100 */
[----:B------:R-:W-:-:S05]  /*03b0*/  IMAD.IADD R7, R6, 0x1, R7 ;  /* 0x0000000106077824 */ /* 0x000fca00078e0207 */
[----:B------:R-:W-:Y:S01]  /*03c0*/  ISETP.GE.AND P0, PT, R7, UR4, PT ;  /* 0x0000000407007c0c */ /* 0x000fe2000bf06270 */
[C---:B--2---:R-:W-:Y:S01]  /*03d0*/  FMUL R12, R10.reuse, R12 ;  /* 0x0000000c0a0c7220 */ /* 0x044fe20000400000 */
[----:B------:R-:W-:-:S05]  /*03e0*/  FMUL R13, R10, R13 ;  /* 0x0000000d0a0d7220 */ /* 0x000fca0000400000 */
[----:B------:R0:W-:Y:S06]  /*03f0*/  STG.E.64 desc[UR6][R8.64], R12 ;  /* 0x0000000c08007986 */ /* 0x0001ec000c101b06 */
[----:B------:R-:W-:Y:S05]  /*0400*/  @!P0 BRA `(.L_x_39) ;  /* 0xfffffffc00448947 */ /* 0x000fea000383ffff */
[----:B------:R-:W-:Y:S05]  /*0410*/  EXIT ;  /* 0x000000000000794d */ /* 0x000fea0003800000 */
        .weak           $__internal_2_$__cuda_sm3x_div_rn_noftz_f32_slowpath
        .type           $__internal_2_$__cuda_sm3x_div_rn_noftz_f32_slowpath,@function
        .size           $__internal_2_$__cuda_sm3x_div_rn_noftz_f32_slowpath,(.L_x_54 - $__internal_2_$__cuda_sm3x_div_rn_noftz_f32_slowpath)
$__internal_2_$__cuda_sm3x_div_rn_noftz_f32_slowpath:
[--C-:B------:R-:W-:Y:S01]  /*0420*/  SHF.R.U32.HI R10, RZ, 0x17, R3.reuse ;  /* 0x00000017ff0a7819 */ /* 0x100fe20000011603 */
[----:B------:R-:W-:Y:S01]  /*0430*/  BSSY.RECONVERGENT B1, `(.L_x_40) ;  /* 0x0000064000017945 */ /* 0x000fe20003800200 */
[--C-:B------:R-:W-:Y:S01]  /*0440*/  SHF.R.U32.HI R9, RZ, 0x17, R0.reuse ;  /* 0x00000017ff097819 */ /* 0x100fe20000011600 */
[----:B------:R-:W-:Y:S01]  /*0450*/  IMAD.MOV.U32 R12, RZ, RZ, R0 ;  /* 0x000000ffff0c7224 */ /* 0x000fe200078e0000 */
[----:B------:R-:W-:Y:S01]  /*0460*/  LOP3.LUT R10, R10, 0xff, RZ, 0xc0, !PT ;  /* 0x000000ff0a0a7812 */ /* 0x000fe200078ec0ff */
[----:B------:R-:W-:Y:S01]  /*0470*/  IMAD.MOV.U32 R13, RZ, RZ, R3 ;  /* 0x000000ffff0d7224 */ /* 0x000fe200078e0003 */
[----:B------:R-:W-:-:S03]  /*0480*/  LOP3.LUT R16, R9, 0xff, RZ, 0xc0, !PT ;  /* 0x000000ff09107812 */ /* 0x000fc600078ec0ff */
[----:B------:R-:W-:Y:S02]  /*0490*/  VIADD R14, R10, 0xffffffff ;  /* 0xffffffff0a0e7836 */ /* 0x000fe40000000000 */
[----:B------:R-:W-:-:S03]  /*04a0*/  VIADD R15, R16, 0xffffffff ;  /* 0xffffffff100f7836 */ /* 0x000fc60000000000 */
        /* <DEDUP_REMOVED lines=22> */
[----:B------:R-:W-:Y:S02]  /*0610*/  @P0 IMAD.MOV.U32 R9, RZ, RZ, RZ ;  /* 0x000000ffff090224 */ /* 0x000fe400078e00ff */
[----:B------:R-:W-:Y:S01]  /*0620*/  @!P0 FFMA R12, R0, 1.84467440737095516160e+19, RZ ;  /* 0x5f800000000c8823 */ /* 0x000fe200000000ff */
[----:B------:R-:W-:Y:S02]  /*0630*/  @!P0 IMAD.MOV.U32 R9, RZ, RZ, -0x40 ;  /* 0xffffffc0ff098424 */ /* 0x000fe400078e00ff */
[----:B------:R-:W-:Y:S02]  /*0640*/  @!P1 FFMA R13, R3, 1.84467440737095516160e+19, RZ ;  /* 0x5f800000030d9823 */ /* 0x000fe400000000ff */
[----:B------:R-:W-:-:S07]  /*0650*/  @!P1 VIADD R9, R9, 0x40 ;  /* 0x0000004009099836 */ /* 0x000fce0000000000 */
.L_x_41:
[----:B------:R-:W-:Y:S01]  /*0660*/  LEA R0, R10, 0xc0800000, 0x17 ;  /* 0xc08000000a007811 */ /* 0x000fe200078eb8ff */
[----:B------:R-:W-:Y:S04]  /*0670*/  BSSY.RECONVERGENT B2, `(.L_x_46) ;  /* 0x0000036000027945 */ /* 0x000fe80003800200 */
[----:B------:R-:W-:Y:S02]  /*0680*/  IMAD.IADD R14, R13, 0x1, -R0 ;  /* 0x000000010d0e7824 */ /* 0x000fe400078e0a00 */
[----:B------:R-:W-:Y:S02]  /*0690*/  VIADD R13, R16, 0xffffff81 ;  /* 0xffffff81100d7836 */ /* 0x000fe40000000000 */
[----:B------:R-:W0:Y:S01]  /*06a0*/  MUFU.RCP R15, R14 ;  /* 0x0000000e000f7308 */ /* 0x000e220000001000 */
[----:B------:R-:W-:Y:S01]  /*06b0*/  FADD.FTZ R17, -R14, -RZ ;  /* 0x800000ff0e117221 */ /* 0x000fe20000010100 */
[----:B------:R-:W-:-:S03]  /*06c0*/  IMAD R0, R13, -0x800000, R12 ;  /* 0xff8000000d007824 */ /* 0x000fc600078e020c */
[----:B0-----:R-:W-:-:S04]  /*06d0*/  FFMA R16, R15, R17, 1 ;  /* 0x3f8000000f107423 */ /* 0x001fc80000000011 */
[----:B------:R-:W-:-:S04]  /*06e0*/  FFMA R19, R15, R16, R15 ;  /* 0x000000100f137223 */ /* 0x000fc8000000000f */
[----:B------:R-:W-:-:S04]  /*06f0*/  FFMA R12, R0, R19, RZ ;  /* 0x00000013000c7223 */ /* 0x000fc800000000ff */
[----:B------:R-:W-:-:S04]  /*0700*/  FFMA R15, R17, R12, R0 ;  /* 0x0000000c110f7223 */ /* 0x000fc80000000000 */
[----:B------:R-:W-:Y:S01]  /*0710*/  FFMA R16, R19, R15, R12 ;  /* 0x0000000f13107223 */ /* 0x000fe2000000000c */
[----:B------:R-:W-:-:S03]  /*0720*/  IADD3 R12, PT, PT, R13, 0x7f, -R10 ;  /* 0x0000007f0d0c7810 */ /* 0x000fc60007ffe80a */
[----:B------:R-:W-:Y:S02]  /*0730*/  FFMA R17, R17, R16, R0 ;  /* 0x0000001011117223 */ /* 0x000fe40000000000 */
[----:B------:R-:W-:Y:S02]  /*0740*/  IMAD.IADD R9, R12, 0x1, R9 ;  /* 0x000000010c097824 */ /* 0x000fe400078e0209 */
[----:B------:R-:W-:-:S05]  /*0750*/  FFMA R0, R19, R17, R16 ;  /* 0x0000001113007223 */ /* 0x000fca0000000010 */
[----:B------:R-:W-:-:S04]  /*0760*/  SHF.R.U32.HI R10, RZ, 0x17, R0 ;  /* 0x00000017ff0a7819 */ /* 0x000fc80000011600 */
[----:B------:R-:W-:-:S05]  /*0770*/  LOP3.LUT R10, R10, 0xff, RZ, 0xc0, !PT ;  /* 0x000000ff0a0a7812 */ /* 0x000fca00078ec0ff */
[----:B------:R-:W-:-:S04]  /*0780*/  IMAD.IADD R14, R10, 0x1, R9 ;  /* 0x000000010a0e7824 */ /* 0x000fc800078e0209 */
        /* <DEDUP_REMOVED lines=10> */
[CCC-:B------:R-:W-:Y:S01]  /*0830*/  FFMA.RZ R9, R19.reuse, R17.reuse, R16.reuse ;  /* 0x0000001113097223 */ /* 0x1c0fe2000000c010 */
[C---:B------:R-:W-:Y:S02]  /*0840*/  VIADD R13, R14.reuse, 0x20 ;  /* 0x000000200e0d7836 */ /* 0x040fe40000000000 */
[-CC-:B------:R-:W-:Y:S01]  /*0850*/  FFMA.RM R10, R19, R17.reuse, R16.reuse ;  /* 0x00000011130a7223 */ /* 0x180fe20000004010 */
[C---:B------:R-:W-:Y:S02]  /*0860*/  ISETP.NE.AND P2, PT, R14.reuse, RZ, PT ;  /* 0x000000ff0e00720c */ /* 0x040fe40003f45270 */
[----:B------:R-:W-:Y:S01]  /*0870*/  LOP3.LUT R12, R9, 0x7fffff, RZ, 0xc0, !PT ;  /* 0x007fffff090c7812 */ /* 0x000fe200078ec0ff */
[----:B------:R-:W-:Y:S01]  /*0880*/  FFMA.RP R9, R19, R17, R16 ;  /* 0x0000001113097223 */ /* 0x000fe20000008010 */
[----:B------:R-:W-:Y:S01]  /*0890*/  ISETP.NE.AND P1, PT, R14, RZ, PT ;  /* 0x000000ff0e00720c */ /* 0x000fe20003f25270 */
[----:B------:R-:W-:Y:S01]  /*08a0*/  IMAD.MOV R14, RZ, RZ, -R14 ;  /* 0x000000ffff0e7224 */ /* 0x000fe200078e0a0e */
[----:B------:R-:W-:-:S02]  /*08b0*/  LOP3.LUT R12, R12, 0x800000, RZ, 0xfc, !PT ;  /* 0x008000000c0c7812 */ /* 0x000fc400078efcff */
        /* <DEDUP_REMOVED lines=9> */
[----:B------:R-:W-:-:S05]  /*0950*/  LOP3.LUT R10, R10, R9, RZ, 0xc0, !PT ;  /* 0x000000090a0a7212 */ /* 0x000fca00078ec0ff */
[----:B------:R-:W-:-:S05]  /*0960*/  IMAD.IADD R13, R13, 0x1, R10 ;  /* 0x000000010d0d7824 */ /* 0x000fca00078e020a */
[----:B------:R-:W-:Y:S01]  /*0970*/  LOP3.LUT R0, R13, R0, RZ, 0xfc, !PT ;  /* 0x000000000d007212 */ /* 0x000fe200078efcff */
[----:B------:R-:W-:Y:S06]  /*0980*/  BRA `(.L_x_49) ;  /* 0x0000000000107947 */ /* 0x000fec0003800000 */
.L_x_48:
[----:B------:R-:W-:-:S04]  /*0990*/  LOP3.LUT R0, R0, 0x80000000, RZ, 0xc0, !PT ;  /* 0x8000000000007812 */ /* 0x000fc800078ec0ff */
[----:B------:R-:W-:Y:S01]  /*09a0*/  LOP3.LUT R0, R0, 0x7f800000, RZ, 0xfc, !PT ;  /* 0x7f80000000007812 */ /* 0x000fe200078efcff */
[----:B------:R-:W-:Y:S06]  /*09b0*/  BRA `(.L_x_49) ;  /* 0x0000000000047947 */ /* 0x000fec0003800000 */
.L_x_47:
[----:B------:R-:W-:-:S07]  /*09c0*/  IMAD R0, R9, 0x800000, R0 ;  /* 0x0080000009007824 */ /* 0x000fce00078e0200 */
.L_x_49:
[----:B------:R-:W-:Y:S05]  /*09d0*/  BSYNC.RECONVERGENT B2 ;  /* 0x0000000000027941 */ /* 0x000fea0003800200 */
.L_x_46:
[----:B------:R-:W-:Y:S05]  /*09e0*/  BRA `(.L_x_50) ;  /* 0x0000000000207947 */ /* 0x000fea0003800000 */
.L_x_45:
[----:B------:R-:W-:-:S04]  /*09f0*/  LOP3.LUT R0, R13, 0x80000000, R12, 0x48, !PT ;  /* 0x800000000d007812 */ /* 0x000fc800078e480c */
[----:B------:R-:W-:Y:S01]  /*0a00*/  LOP3.LUT R0, R0, 0x7f800000, RZ, 0xfc, !PT ;  /* 0x7f80000000007812 */ /* 0x000fe200078efcff */
[----:B------:R-:W-:Y:S06]  /*0a10*/  BRA `(.L_x_50) ;  /* 0x0000000000147947 */ /* 0x000fec0003800000 */
.L_x_44:
[----:B------:R-:W-:Y:S01]  /*0a20*/  LOP3.LUT R0, R13, 0x80000000, R12, 0x48, !PT ;  /* 0x800000000d007812 */ /* 0x000fe200078e480c */
[----:B------:R-:W-:Y:S06]  /*0a30*/  BRA `(.L_x_50) ;  /* 0x00000000000c7947 */ /* 0x000fec0003800000 */
.L_x_43:
[----:B------:R-:W0:Y:S01]  /*0a40*/  MUFU.RSQ R0, -QNAN ;  /* 0xffc0000000007908 */ /* 0x000e220000001400 */
[----:B------:R-:W-:Y:S05]  /*0a50*/  BRA `(.L_x_50) ;  /* 0x0000000000047947 */ /* 0x000fea0003800000 */
.L_x_42:
[----:B------:R-:W-:-:S07]  /*0a60*/  FADD.FTZ R0, R0, R3 ;  /* 0x0000000300007221 */ /* 0x000fce0000010000 */
.L_x_50:
[----:B------:R-:W-:Y:S05]  /*0a70*/  BSYNC.RECONVERGENT B1 ;  /* 0x0000000000017941 */ /* 0x000fea0003800200 */
.L_x_40:
[----:B------:R-:W-:-:S04]  /*0a80*/  IMAD.MOV.U32 R9, RZ, RZ, 0x0 ;  /* 0x00000000ff097424 */ /* 0x000fc800078e00ff */
[----:B0-----:R-:W-:Y:S05]  /*0a90*/  RET.REL.NODEC R8 `(_Z18cudaHighPassKernelP6float2ii) ;  /* 0xfffffff408587950 */ /* 0x001fea0003c3ffff */
.L_x_51:
        /* <DEDUP_REMOVED lines=14> */
.L_x_54:


//--------------------- .nv.global.init           --------------------------
	.section	.nv.global.init,"aw",@progbits
	.align	4
.nv.global.init:
	.type		__cudart_i2opi_f,@object
	.size		__cudart_i2opi_f,(.L_0 - __cudart_i2opi_f)
__cudart_i2opi_f:
        /*0000*/ 	.byte	0x41, 0x90, 0x43, 0x3c, 0x99, 0x95, 0x62, 0xdb, 0xc0, 0xdd, 0x34, 0xf5, 0xd1, 0x57, 0x27, 0xfc
        /*0010*/ 	.byte	0x29, 0x15, 0x44, 0x4e, 0x6e, 0x83, 0xf9, 0xa2
.L_0:


//--------------------- .nv.shared.reserved.0     --------------------------
	.section	.nv.shared.reserved.0,"aw",@nobits
	.weak		__nv_reservedSMEM_offset_0_alias
	.size		__nv_reservedSMEM_offset_0_alias, 0, 64
	.other		__nv_reservedSMEM_offset_0_alias,@"STO_CUDA_RESERVED_SHARED STV_DEFAULT"
__nv_reservedSMEM_offset_0_alias:
	.zero		0
	.zero		64


//--------------------- .nv.constant0._Z17cudaConvertToRealP6float2Pfi --------------------------
	.section	.nv.constant0._Z17cudaConvertToRealP6float2Pfi,"a",@progbits
	.sectionflags	@""
	.align	4
.nv.constant0._Z17cudaConvertToRealP6float2Pfi:
	.zero		916


//--------------------- .nv.constant0._Z24cudaBackProjectionKernelPfS_iiii --------------------------
	.section	.nv.constant0._Z24cudaBackProjectionKernelPfS_iiii,"a",@progbits
	.sectionflags	@""
	.align	4
.nv.constant0._Z24cudaBackProjectionKernelPfS_iiii:
	.zero		928


//--------------------- .nv.constant0._Z18cudaHighPassKernelP6float2ii --------------------------
	.section	.nv.constant0._Z18cudaHighPassKernelP6float2ii,"a",@progbits
	.sectionflags	@""
	.align	4
.nv.constant0._Z18cudaHighPassKernelP6float2ii:
	.zero		912


//--------------------- SYMBOLS --------------------------

	.type		.nv.reservedSmem.offset0,@object
	.size		.nv.reservedSmem.offset0,0x4
